//
// Generated by NVIDIA NVVM Compiler
//
// Compiler Build ID: CL-36424714
// Cuda compilation tools, release 13.0, V13.0.88
// Based on NVVM 20.0.0
//

.version 9.0
.target sm_100
.address_size 64

	// .globl	rotary_mha_decode_kvconst_12_64_12_2048_float16_kernel
// _ZZ54rotary_mha_decode_kvconst_12_64_12_2048_float16_kernelE8Q_rotary has been demoted
// _ZZ54rotary_mha_decode_kvconst_12_64_12_2048_float16_kernelE13K_last_rotary has been demoted
// _ZZ54rotary_mha_decode_kvconst_12_64_12_2048_float16_kernelE8O_shared has been demoted
// _ZZ54rotary_mha_decode_kvconst_12_64_12_2048_float16_kernelE8K_shared has been demoted
// _ZZ54rotary_mha_decode_kvconst_12_64_12_2048_float16_kernelE1A has been demoted

.visible .entry rotary_mha_decode_kvconst_12_64_12_2048_float16_kernel(
	.param .u64 .ptr .align 1 rotary_mha_decode_kvconst_12_64_12_2048_float16_kernel_param_0,
	.param .u64 .ptr .align 1 rotary_mha_decode_kvconst_12_64_12_2048_float16_kernel_param_1,
	.param .u64 .ptr .align 1 rotary_mha_decode_kvconst_12_64_12_2048_float16_kernel_param_2,
	.param .u64 .ptr .align 1 rotary_mha_decode_kvconst_12_64_12_2048_float16_kernel_param_3,
	.param .u64 .ptr .align 1 rotary_mha_decode_kvconst_12_64_12_2048_float16_kernel_param_4,
	.param .u64 .ptr .align 1 rotary_mha_decode_kvconst_12_64_12_2048_float16_kernel_param_5,
	.param .u64 .ptr .align 1 rotary_mha_decode_kvconst_12_64_12_2048_float16_kernel_param_6,
	.param .u64 rotary_mha_decode_kvconst_12_64_12_2048_float16_kernel_param_7,
	.param .u64 rotary_mha_decode_kvconst_12_64_12_2048_float16_kernel_param_8,
	.param .u64 rotary_mha_decode_kvconst_12_64_12_2048_float16_kernel_param_9
)
.maxntid 32
{
	.reg .pred 	%p<311>;
	.reg .b16 	%rs<254>;
	.reg .b32 	%r<768>;
	.reg .b32 	%f<979>;
	.reg .b64 	%rd<180>;
	// demoted variable
	.shared .align 2 .b8 _ZZ54rotary_mha_decode_kvconst_12_64_12_2048_float16_kernelE8Q_rotary[128];
	// demoted variable
	.shared .align 4 .b8 _ZZ54rotary_mha_decode_kvconst_12_64_12_2048_float16_kernelE13K_last_rotary[128];
	// demoted variable
	.shared .align 4 .b8 _ZZ54rotary_mha_decode_kvconst_12_64_12_2048_float16_kernelE8O_shared[256];
	// demoted variable
	.shared .align 2 .b8 _ZZ54rotary_mha_decode_kvconst_12_64_12_2048_float16_kernelE8K_shared[4096];
	// demoted variable
	.shared .align 4 .b8 _ZZ54rotary_mha_decode_kvconst_12_64_12_2048_float16_kernelE1A[128];
	ld.param.u64 	%rd40, [rotary_mha_decode_kvconst_12_64_12_2048_float16_kernel_param_0];
	ld.param.u64 	%rd37, [rotary_mha_decode_kvconst_12_64_12_2048_float16_kernel_param_1];
	ld.param.u64 	%rd41, [rotary_mha_decode_kvconst_12_64_12_2048_float16_kernel_param_2];
	ld.param.u64 	%rd38, [rotary_mha_decode_kvconst_12_64_12_2048_float16_kernel_param_3];
	ld.param.u64 	%rd42, [rotary_mha_decode_kvconst_12_64_12_2048_float16_kernel_param_4];
	ld.param.u64 	%rd43, [rotary_mha_decode_kvconst_12_64_12_2048_float16_kernel_param_5];
	ld.param.u64 	%rd44, [rotary_mha_decode_kvconst_12_64_12_2048_float16_kernel_param_6];
	ld.param.u64 	%rd39, [rotary_mha_decode_kvconst_12_64_12_2048_float16_kernel_param_8];
	cvta.to.global.u64 	%rd45, %rd40;
	cvta.to.global.u64 	%rd46, %rd41;
	cvta.to.global.u64 	%rd1, %rd42;
	cvta.to.global.u64 	%rd47, %rd43;
	cvta.to.global.u64 	%rd48, %rd44;
	mov.u32 	%r203, %ctaid.x;
	mul.wide.u32 	%rd49, %r203, 8;
	add.s64 	%rd50, %rd48, %rd49;
	ld.global.nc.u64 	%rd2, [%rd50];
	cvt.rn.f32.s64 	%f16, %rd2;
	mov.u32 	%r1, %tid.x;
	shl.b32 	%r2, %r1, 1;
	cvt.rn.f32.u32 	%f17, %r2;
	mul.f32 	%f18, %f17, 0f3C800000;
	mov.f32 	%f19, 0fB0D40000;
	mov.f32 	%f20, 0f3EE68EBF;
	mul.rn.f32 	%f21, %f20, %f19;
	mov.f32 	%f22, 0f3D21D42E;
	mov.f32 	%f23, 0f3DF7B084;
	mul.rn.f32 	%f24, %f23, %f22;
	fma.rn.f32 	%f25, %f21, 0f3FB8AA3B, 0f34C28212;
	fma.rn.f32 	%f26, 0f3E4B8A05, 0f32A55E34, %f25;
	mul.f32 	%f27, %f24, 0f40400000;
	fma.rn.f32 	%f28, %f27, %f21, %f26;
	fma.rn.f32 	%f29, %f24, 0f3E4B8A05, %f28;
	mov.f32 	%f30, 0f41549694;
	add.rn.f32 	%f31, %f30, %f29;
	mov.f32 	%f32, 0fC1549694;
	add.rn.f32 	%f33, %f31, %f32;
	neg.f32 	%f34, %f33;
	add.rn.f32 	%f35, %f29, %f34;
	mul.rn.f32 	%f36, %f31, %f18;
	neg.f32 	%f37, %f36;
	fma.rn.f32 	%f38, %f31, %f18, %f37;
	fma.rn.f32 	%f39, %f35, %f18, %f38;
	cvt.rni.f32.f32 	%f40, %f36;
	sub.f32 	%f41, %f36, %f40;
	add.f32 	%f42, %f41, %f39;
	fma.rn.f32 	%f43, %f42, 0f391FCB8E, 0f3AAF85ED;
	fma.rn.f32 	%f44, %f43, %f42, 0f3C1D9856;
	fma.rn.f32 	%f45, %f44, %f42, 0f3D6357BB;
	fma.rn.f32 	%f46, %f45, %f42, 0f3E75FDEC;
	fma.rn.f32 	%f47, %f46, %f42, 0f3F317218;
	fma.rn.f32 	%f48, %f47, %f42, 0f3F800000;
	cvt.rzi.s32.f32 	%r204, %f40;
	setp.gt.f32 	%p1, %f40, 0f00000000;
	selp.b32 	%r205, 0, -2097152000, %p1;
	add.s32 	%r206, %r205, 2130706432;
	mov.b32 	%f49, %r206;
	mul.f32 	%f50, %f48, %f49;
	shl.b32 	%r207, %r204, 23;
	sub.s32 	%r208, %r207, %r205;
	mov.b32 	%f51, %r208;
	mul.f32 	%f52, %f50, %f51;
	abs.f32 	%f53, %f36;
	setp.gt.f32 	%p2, %f53, 0f43180000;
	setp.lt.f32 	%p3, %f36, 0f00000000;
	selp.f32 	%f54, 0f00000000, 0f7F800000, %p3;
	selp.f32 	%f55, %f54, %f52, %p2;
	setp.eq.f32 	%p4, %f18, 0f00000000;
	abs.f32 	%f56, %f18;
	setp.num.f32 	%p5, %f56, %f56;
	mov.f32 	%f57, 0f461C4000;
	add.rn.f32 	%f58, %f57, %f18;
	mul.wide.u32 	%rd51, %r203, 768;
	mov.u32 	%r209, %ctaid.y;
	shl.b32 	%r210, %r209, 6;
	cvt.u64.u32 	%rd3, %r210;
	add.s64 	%rd4, %rd51, %rd3;
	cvt.u64.u32 	%rd52, %r1;
	or.b64  	%rd53, %rd4, %rd52;
	shl.b64 	%rd54, %rd53, 1;
	add.s64 	%rd55, %rd46, %rd54;
	add.s64 	%rd56, %rd45, %rd54;
	selp.f32 	%f59, %f55, %f58, %p5;
	selp.f32 	%f60, 0f3F800000, %f59, %p4;
	div.rn.f32 	%f61, %f16, %f60;
	cos.approx.f32 	%f62, %f61;
	sin.approx.f32 	%f63, %f61;
	ld.global.nc.u16 	%rs1, [%rd55];
	// begin inline asm
	{  cvt.f32.f16 %f5, %rs1;}

	// end inline asm
	mov.f32 	%f6, 0fBF800000;
	// begin inline asm
	{  cvt.rn.f16.f32 %rs2, %f6;}

	// end inline asm
	ld.global.nc.u16 	%rs4, [%rd55+64];
	// begin inline asm
	{mul.f16 %rs3,%rs4,%rs2;
}
	// end inline asm
	// begin inline asm
	{  cvt.f32.f16 %f7, %rs3;}

	// end inline asm
	mul.f32 	%f64, %f63, %f7;
	fma.rn.f32 	%f8, %f62, %f5, %f64;
	// begin inline asm
	{  cvt.rn.f16.f32 %rs7, %f8;}

	// end inline asm
	mov.u32 	%r211, _ZZ54rotary_mha_decode_kvconst_12_64_12_2048_float16_kernelE8Q_rotary;
	add.s32 	%r3, %r211, %r2;
	st.shared.u16 	[%r3], %rs7;
	ld.global.nc.u16 	%rs8, [%rd56];
	// begin inline asm
	{  cvt.f32.f16 %f9, %rs8;}

	// end inline asm
	ld.global.nc.u16 	%rs16, [%rd56+64];
	// begin inline asm
	{mul.f16 %rs9,%rs16,%rs2;
}
	// end inline asm
	// begin inline asm
	{  cvt.f32.f16 %f10, %rs9;}

	// end inline asm
	mul.f32 	%f65, %f63, %f10;
	fma.rn.f32 	%f11, %f62, %f9, %f65;
	// begin inline asm
	{  cvt.rn.f16.f32 %rs13, %f11;}

	// end inline asm
	mov.u32 	%r212, _ZZ54rotary_mha_decode_kvconst_12_64_12_2048_float16_kernelE13K_last_rotary;
	add.s32 	%r4, %r212, %r2;
	st.shared.u16 	[%r4], %rs13;
	// begin inline asm
	{  cvt.f32.f16 %f12, %rs4;}

	// end inline asm
	mul.f32 	%f66, %f63, %f5;
	fma.rn.f32 	%f13, %f62, %f12, %f66;
	// begin inline asm
	{  cvt.rn.f16.f32 %rs15, %f13;}

	// end inline asm
	st.shared.u16 	[%r3+64], %rs15;
	// begin inline asm
	{  cvt.f32.f16 %f14, %rs16;}

	// end inline asm
	mul.f32 	%f67, %f63, %f9;
	fma.rn.f32 	%f15, %f62, %f14, %f67;
	// begin inline asm
	{  cvt.rn.f16.f32 %rs17, %f15;}

	// end inline asm
	st.shared.u16 	[%r4+64], %rs17;
	bar.sync 	0;
	setp.gt.u32 	%p6, %r1, 15;
	add.s64 	%rd5, %rd47, %rd49;
	mul.lo.s64 	%rd6, %rd39, 3145728;
	shl.b32 	%r5, %r1, 2;
	add.s32 	%r213, %r5, %r210;
	cvt.u64.u32 	%rd7, %r213;
	@%p6 bra 	$L__BB0_2;
	ld.global.nc.u64 	%rd57, [%rd5];
	add.s64 	%rd58, %rd6, %rd7;
	mad.lo.s64 	%rd59, %rd57, 37748736, %rd58;
	mad.lo.s64 	%rd60, %rd2, 768, %rd59;
	shl.b64 	%rd61, %rd60, 1;
	add.s64 	%rd62, %rd1, %rd61;
	mad.lo.s32 	%r214, %r1, 6, %r4;
	ld.shared.u32 	%r215, [%r214];
	mov.b32 	{%rs18, %rs19}, %r215;
	st.global.u16 	[%rd62], %rs18;
	st.global.u16 	[%rd62+2], %rs19;
	ld.shared.u32 	%r216, [%r214+4];
	mov.b32 	{%rs20, %rs21}, %r216;
	st.global.u16 	[%rd62+4], %rs20;
	st.global.u16 	[%rd62+6], %rs21;
$L__BB0_2:
	setp.gt.u32 	%p7, %r1, 15;
	cvt.u64.u32 	%rd8, %r5;
	add.s64 	%rd9, %rd4, %rd8;
	@%p7 bra 	$L__BB0_4;
	ld.global.nc.u64 	%rd63, [%rd5];
	add.s64 	%rd64, %rd3, %rd8;
	add.s64 	%rd65, %rd64, %rd6;
	mad.lo.s64 	%rd66, %rd63, 37748736, %rd65;
	mad.lo.s64 	%rd67, %rd2, 768, %rd66;
	shl.b64 	%rd68, %rd67, 1;
	add.s64 	%rd69, %rd1, %rd68;
	cvta.to.global.u64 	%rd70, %rd38;
	shl.b64 	%rd71, %rd9, 1;
	add.s64 	%rd72, %rd70, %rd71;
	ld.global.nc.u16 	%rs22, [%rd72];
	st.global.u16 	[%rd69+3145728], %rs22;
	ld.global.nc.u16 	%rs23, [%rd72+2];
	st.global.u16 	[%rd69+3145730], %rs23;
	ld.global.nc.u16 	%rs24, [%rd72+4];
	st.global.u16 	[%rd69+3145732], %rs24;
	ld.global.nc.u16 	%rs25, [%rd72+6];
	st.global.u16 	[%rd69+3145734], %rs25;
$L__BB0_4:
	mov.u32 	%r218, _ZZ54rotary_mha_decode_kvconst_12_64_12_2048_float16_kernelE8O_shared;
	add.s32 	%r10, %r218, %r5;
	mov.b32 	%r219, 0;
	st.shared.u32 	[%r10], %r219;
	st.shared.u32 	[%r10+128], %r219;
	setp.gt.s64 	%p8, %rd2, 0;
	@%p8 bra 	$L__BB0_5;
	bra.uni 	$L__BB0_167;
$L__BB0_5:
	cvt.u32.u64 	%r220, %rd3;
	shr.u32 	%r221, %r1, 4;
	cvt.u64.u32 	%rd75, %r221;
	and.b32  	%r222, %r5, 60;
	mad.lo.s32 	%r223, %r221, 768, %r220;
	add.s32 	%r224, %r223, %r222;
	add.s32 	%r6, %r4, %r2;
	mov.u32 	%r226, _ZZ54rotary_mha_decode_kvconst_12_64_12_2048_float16_kernelE1A;
	add.s32 	%r7, %r226, %r5;
	shl.b32 	%r227, %r5, 1;
	mov.u32 	%r228, _ZZ54rotary_mha_decode_kvconst_12_64_12_2048_float16_kernelE8K_shared;
	add.s32 	%r8, %r228, %r227;
	mad.lo.s32 	%r9, %r1, -6, %r8;
	add.s64 	%rd76, %rd2, 31;
	shr.u64 	%rd10, %rd76, 5;
	mul.wide.u32 	%rd77, %r224, 2;
	mad.lo.s64 	%rd78, %rd39, 6291456, %rd77;
	add.s64 	%rd79, %rd78, %rd1;
	add.s64 	%rd178, %rd79, 3191808;
	or.b64  	%rd176, %rd75, 30;
	mov.f32 	%f978, 0f00000000;
	mov.f32 	%f977, 0fFF7FFFFD;
	mov.b64 	%rd179, 0;
	mov.b64 	%rd177, 31;
$L__BB0_6:
	bar.sync 	0;
	add.s64 	%rd17, %rd177, -31;
	add.s64 	%rd18, %rd176, -30;
	setp.gt.s64 	%p9, %rd18, %rd2;
	@%p9 bra 	$L__BB0_8;
	ld.global.nc.u64 	%rd80, [%rd5];
	mad.lo.s64 	%rd81, %rd80, 75497472, %rd178;
	ld.global.v2.u32 	{%r705, %r704}, [%rd81+-3191808];
	bra.uni 	$L__BB0_9;
$L__BB0_8:
	mov.f32 	%f70, 0f00000000;
	// begin inline asm
	{  cvt.rn.f16.f32 %rs26, %f70;}

	// end inline asm
	cvt.u32.u16 	%r229, %rs26;
	shl.b32 	%r230, %r229, 16;
	or.b32  	%r704, %r230, %r229;
	mov.u32 	%r705, %r704;
$L__BB0_9:
	st.shared.v2.u32 	[%r8], {%r705, %r704};
	add.s64 	%rd19, %rd176, -28;
	setp.gt.s64 	%p10, %rd19, %rd2;
	@%p10 bra 	$L__BB0_11;
	ld.global.nc.u64 	%rd82, [%rd5];
	mad.lo.s64 	%rd83, %rd82, 75497472, %rd178;
	ld.global.v2.u32 	{%r707, %r706}, [%rd83+-3188736];
	bra.uni 	$L__BB0_12;
$L__BB0_11:
	mov.f32 	%f71, 0f00000000;
	// begin inline asm
	{  cvt.rn.f16.f32 %rs27, %f71;}

	// end inline asm
	cvt.u32.u16 	%r231, %rs27;
	shl.b32 	%r232, %r231, 16;
	or.b32  	%r706, %r232, %r231;
	mov.u32 	%r707, %r706;
$L__BB0_12:
	st.shared.v2.u32 	[%r8+256], {%r707, %r706};
	add.s64 	%rd20, %rd176, -26;
	setp.gt.s64 	%p11, %rd20, %rd2;
	@%p11 bra 	$L__BB0_14;
	ld.global.nc.u64 	%rd84, [%rd5];
	mad.lo.s64 	%rd85, %rd84, 75497472, %rd178;
	ld.global.v2.u32 	{%r709, %r708}, [%rd85+-3185664];
	bra.uni 	$L__BB0_15;
$L__BB0_14:
	mov.f32 	%f72, 0f00000000;
	// begin inline asm
	{  cvt.rn.f16.f32 %rs28, %f72;}

	// end inline asm
	cvt.u32.u16 	%r233, %rs28;
	shl.b32 	%r234, %r233, 16;
	or.b32  	%r708, %r234, %r233;
	mov.u32 	%r709, %r708;
$L__BB0_15:
	st.shared.v2.u32 	[%r8+512], {%r709, %r708};
	add.s64 	%rd21, %rd176, -24;
	setp.gt.s64 	%p12, %rd21, %rd2;
	@%p12 bra 	$L__BB0_17;
	ld.global.nc.u64 	%rd86, [%rd5];
	mad.lo.s64 	%rd87, %rd86, 75497472, %rd178;
	ld.global.v2.u32 	{%r711, %r710}, [%rd87+-3182592];
	bra.uni 	$L__BB0_18;
$L__BB0_17:
	mov.f32 	%f73, 0f00000000;
	// begin inline asm
	{  cvt.rn.f16.f32 %rs29, %f73;}

	// end inline asm
	cvt.u32.u16 	%r235, %rs29;
	shl.b32 	%r236, %r235, 16;
	or.b32  	%r710, %r236, %r235;
	mov.u32 	%r711, %r710;
$L__BB0_18:
	st.shared.v2.u32 	[%r8+768], {%r711, %r710};
	add.s64 	%rd22, %rd176, -22;
	setp.gt.s64 	%p13, %rd22, %rd2;
	@%p13 bra 	$L__BB0_20;
	ld.global.nc.u64 	%rd88, [%rd5];
	mad.lo.s64 	%rd89, %rd88, 75497472, %rd178;
	ld.global.v2.u32 	{%r713, %r712}, [%rd89+-3179520];
	bra.uni 	$L__BB0_21;
$L__BB0_20:
	mov.f32 	%f74, 0f00000000;
	// begin inline asm
	{  cvt.rn.f16.f32 %rs30, %f74;}

	// end inline asm
	cvt.u32.u16 	%r237, %rs30;
	shl.b32 	%r238, %r237, 16;
	or.b32  	%r712, %r238, %r237;
	mov.u32 	%r713, %r712;
$L__BB0_21:
	st.shared.v2.u32 	[%r8+1024], {%r713, %r712};
	add.s64 	%rd23, %rd176, -20;
	setp.gt.s64 	%p14, %rd23, %rd2;
	@%p14 bra 	$L__BB0_23;
	ld.global.nc.u64 	%rd90, [%rd5];
	mad.lo.s64 	%rd91, %rd90, 75497472, %rd178;
	ld.global.v2.u32 	{%r715, %r714}, [%rd91+-3176448];
	bra.uni 	$L__BB0_24;
$L__BB0_23:
	mov.f32 	%f75, 0f00000000;
	// begin inline asm
	{  cvt.rn.f16.f32 %rs31, %f75;}

	// end inline asm
	cvt.u32.u16 	%r239, %rs31;
	shl.b32 	%r240, %r239, 16;
	or.b32  	%r714, %r240, %r239;
	mov.u32 	%r715, %r714;
$L__BB0_24:
	st.shared.v2.u32 	[%r8+1280], {%r715, %r714};
	add.s64 	%rd24, %rd176, -18;
	setp.gt.s64 	%p15, %rd24, %rd2;
	@%p15 bra 	$L__BB0_26;
	ld.global.nc.u64 	%rd92, [%rd5];
	mad.lo.s64 	%rd93, %rd92, 75497472, %rd178;
	ld.global.v2.u32 	{%r717, %r716}, [%rd93+-3173376];
	bra.uni 	$L__BB0_27;
$L__BB0_26:
	mov.f32 	%f76, 0f00000000;
	// begin inline asm
	{  cvt.rn.f16.f32 %rs32, %f76;}

	// end inline asm
	cvt.u32.u16 	%r241, %rs32;
	shl.b32 	%r242, %r241, 16;
	or.b32  	%r716, %r242, %r241;
	mov.u32 	%r717, %r716;
$L__BB0_27:
	st.shared.v2.u32 	[%r8+1536], {%r717, %r716};
	add.s64 	%rd25, %rd176, -16;
	setp.gt.s64 	%p16, %rd25, %rd2;
	@%p16 bra 	$L__BB0_29;
	ld.global.nc.u64 	%rd94, [%rd5];
	mad.lo.s64 	%rd95, %rd94, 75497472, %rd178;
	ld.global.v2.u32 	{%r719, %r718}, [%rd95+-3170304];
	bra.uni 	$L__BB0_30;
$L__BB0_29:
	mov.f32 	%f77, 0f00000000;
	// begin inline asm
	{  cvt.rn.f16.f32 %rs33, %f77;}

	// end inline asm
	cvt.u32.u16 	%r243, %rs33;
	shl.b32 	%r244, %r243, 16;
	or.b32  	%r718, %r244, %r243;
	mov.u32 	%r719, %r718;
$L__BB0_30:
	st.shared.v2.u32 	[%r8+1792], {%r719, %r718};
	add.s64 	%rd26, %rd176, -14;
	setp.gt.s64 	%p17, %rd26, %rd2;
	@%p17 bra 	$L__BB0_32;
	ld.global.nc.u64 	%rd96, [%rd5];
	mad.lo.s64 	%rd97, %rd96, 75497472, %rd178;
	ld.global.v2.u32 	{%r721, %r720}, [%rd97+-3167232];
	bra.uni 	$L__BB0_33;
$L__BB0_32:
	mov.f32 	%f78, 0f00000000;
	// begin inline asm
	{  cvt.rn.f16.f32 %rs34, %f78;}

	// end inline asm
	cvt.u32.u16 	%r245, %rs34;
	shl.b32 	%r246, %r245, 16;
	or.b32  	%r720, %r246, %r245;
	mov.u32 	%r721, %r720;
$L__BB0_33:
	st.shared.v2.u32 	[%r8+2048], {%r721, %r720};
	add.s64 	%rd27, %rd176, -12;
	setp.gt.s64 	%p18, %rd27, %rd2;
	@%p18 bra 	$L__BB0_35;
	ld.global.nc.u64 	%rd98, [%rd5];
	mad.lo.s64 	%rd99, %rd98, 75497472, %rd178;
	ld.global.v2.u32 	{%r723, %r722}, [%rd99+-3164160];
	bra.uni 	$L__BB0_36;
$L__BB0_35:
	mov.f32 	%f79, 0f00000000;
	// begin inline asm
	{  cvt.rn.f16.f32 %rs35, %f79;}

	// end inline asm
	cvt.u32.u16 	%r247, %rs35;
	shl.b32 	%r248, %r247, 16;
	or.b32  	%r722, %r248, %r247;
	mov.u32 	%r723, %r722;
$L__BB0_36:
	st.shared.v2.u32 	[%r8+2304], {%r723, %r722};
	add.s64 	%rd28, %rd176, -10;
	setp.gt.s64 	%p19, %rd28, %rd2;
	@%p19 bra 	$L__BB0_38;
	ld.global.nc.u64 	%rd100, [%rd5];
	mad.lo.s64 	%rd101, %rd100, 75497472, %rd178;
	ld.global.v2.u32 	{%r725, %r724}, [%rd101+-3161088];
	bra.uni 	$L__BB0_39;
$L__BB0_38:
	mov.f32 	%f80, 0f00000000;
	// begin inline asm
	{  cvt.rn.f16.f32 %rs36, %f80;}

	// end inline asm
	cvt.u32.u16 	%r249, %rs36;
	shl.b32 	%r250, %r249, 16;
	or.b32  	%r724, %r250, %r249;
	mov.u32 	%r725, %r724;
$L__BB0_39:
	st.shared.v2.u32 	[%r8+2560], {%r725, %r724};
	add.s64 	%rd29, %rd176, -8;
	setp.gt.s64 	%p20, %rd29, %rd2;
	@%p20 bra 	$L__BB0_41;
	ld.global.nc.u64 	%rd102, [%rd5];
	mad.lo.s64 	%rd103, %rd102, 75497472, %rd178;
	ld.global.v2.u32 	{%r727, %r726}, [%rd103+-3158016];
	bra.uni 	$L__BB0_42;
$L__BB0_41:
	mov.f32 	%f81, 0f00000000;
	// begin inline asm
	{  cvt.rn.f16.f32 %rs37, %f81;}

	// end inline asm
	cvt.u32.u16 	%r251, %rs37;
	shl.b32 	%r252, %r251, 16;
	or.b32  	%r726, %r252, %r251;
	mov.u32 	%r727, %r726;
$L__BB0_42:
	st.shared.v2.u32 	[%r8+2816], {%r727, %r726};
	add.s64 	%rd30, %rd176, -6;
	setp.gt.s64 	%p21, %rd30, %rd2;
	@%p21 bra 	$L__BB0_44;
	ld.global.nc.u64 	%rd104, [%rd5];
	mad.lo.s64 	%rd105, %rd104, 75497472, %rd178;
	ld.global.v2.u32 	{%r729, %r728}, [%rd105+-3154944];
	bra.uni 	$L__BB0_45;
$L__BB0_44:
	mov.f32 	%f82, 0f00000000;
	// begin inline asm
	{  cvt.rn.f16.f32 %rs38, %f82;}

	// end inline asm
	cvt.u32.u16 	%r253, %rs38;
	shl.b32 	%r254, %r253, 16;
	or.b32  	%r728, %r254, %r253;
	mov.u32 	%r729, %r728;
$L__BB0_45:
	st.shared.v2.u32 	[%r8+3072], {%r729, %r728};
	add.s64 	%rd31, %rd176, -4;
	setp.gt.s64 	%p22, %rd31, %rd2;
	@%p22 bra 	$L__BB0_47;
	ld.global.nc.u64 	%rd106, [%rd5];
	mad.lo.s64 	%rd107, %rd106, 75497472, %rd178;
	ld.global.v2.u32 	{%r731, %r730}, [%rd107+-3151872];
	bra.uni 	$L__BB0_48;
$L__BB0_47:
	mov.f32 	%f83, 0f00000000;
	// begin inline asm
	{  cvt.rn.f16.f32 %rs39, %f83;}

	// end inline asm
	cvt.u32.u16 	%r255, %rs39;
	shl.b32 	%r256, %r255, 16;
	or.b32  	%r730, %r256, %r255;
	mov.u32 	%r731, %r730;
$L__BB0_48:
	st.shared.v2.u32 	[%r8+3328], {%r731, %r730};
	add.s64 	%rd32, %rd176, -2;
	setp.gt.s64 	%p23, %rd32, %rd2;
	@%p23 bra 	$L__BB0_50;
	ld.global.nc.u64 	%rd108, [%rd5];
	mad.lo.s64 	%rd109, %rd108, 75497472, %rd178;
	ld.global.v2.u32 	{%r733, %r732}, [%rd109+-3148800];
	bra.uni 	$L__BB0_51;
$L__BB0_50:
	mov.f32 	%f84, 0f00000000;
	// begin inline asm
	{  cvt.rn.f16.f32 %rs40, %f84;}

	// end inline asm
	cvt.u32.u16 	%r257, %rs40;
	shl.b32 	%r258, %r257, 16;
	or.b32  	%r732, %r258, %r257;
	mov.u32 	%r733, %r732;
$L__BB0_51:
	st.shared.v2.u32 	[%r8+3584], {%r733, %r732};
	setp.gt.s64 	%p24, %rd176, %rd2;
	@%p24 bra 	$L__BB0_53;
	ld.global.nc.u64 	%rd110, [%rd5];
	mad.lo.s64 	%rd111, %rd110, 75497472, %rd178;
	ld.global.v2.u32 	{%r735, %r734}, [%rd111+-3145728];
	bra.uni 	$L__BB0_54;
$L__BB0_53:
	mov.f32 	%f85, 0f00000000;
	// begin inline asm
	{  cvt.rn.f16.f32 %rs41, %f85;}

	// end inline asm
	cvt.u32.u16 	%r259, %rs41;
	shl.b32 	%r260, %r259, 16;
	or.b32  	%r734, %r260, %r259;
	mov.u32 	%r735, %r734;
$L__BB0_54:
	setp.ne.s32 	%p25, %r1, 0;
	st.shared.v2.u32 	[%r8+3840], {%r735, %r734};
	bar.sync 	0;
	setp.lt.s64 	%p26, %rd2, %rd17;
	selp.f32 	%f90, 0fFF7FFFFD, 0f00000000, %p26;
	ld.shared.u16 	%rs42, [%r3];
	// begin inline asm
	{  cvt.f32.f16 %f86, %rs42;}

	// end inline asm
	ld.shared.u16 	%rs43, [%r9];
	// begin inline asm
	{  cvt.f32.f16 %f87, %rs43;}

	// end inline asm
	mul.f32 	%f91, %f86, %f87;
	fma.rn.f32 	%f92, %f91, 0f3E000000, %f90;
	add.f32 	%f93, %f92, 0f00000000;
	ld.shared.u16 	%rs44, [%r3+64];
	// begin inline asm
	{  cvt.f32.f16 %f88, %rs44;}

	// end inline asm
	ld.shared.u16 	%rs45, [%r9+64];
	// begin inline asm
	{  cvt.f32.f16 %f89, %rs45;}

	// end inline asm
	mul.f32 	%f94, %f88, %f89;
	fma.rn.f32 	%f95, %f94, 0f3E000000, %f90;
	add.f32 	%f96, %f93, %f95;
	// begin inline asm
	activemask.b32 %r261;
	// end inline asm
	mov.b32 	%r262, %f96;
	shfl.sync.down.b32	%r263|%p27, %r262, 16, 31, %r261;
	mov.b32 	%f97, %r263;
	add.f32 	%f98, %f96, %f97;
	mov.b32 	%r264, %f98;
	shfl.sync.down.b32	%r265|%p28, %r264, 8, 31, %r261;
	mov.b32 	%f99, %r265;
	add.f32 	%f100, %f98, %f99;
	mov.b32 	%r266, %f100;
	shfl.sync.down.b32	%r267|%p29, %r266, 4, 31, %r261;
	mov.b32 	%f101, %r267;
	add.f32 	%f102, %f100, %f101;
	mov.b32 	%r268, %f102;
	shfl.sync.down.b32	%r269|%p30, %r268, 2, 31, %r261;
	mov.b32 	%f103, %r269;
	add.f32 	%f104, %f102, %f103;
	mov.b32 	%r270, %f104;
	shfl.sync.down.b32	%r271|%p31, %r270, 1, 31, %r261;
	mov.b32 	%f105, %r271;
	add.f32 	%f106, %f104, %f105;
	mov.b32 	%r272, %f106;
	shfl.sync.idx.b32	%r91|%p32, %r272, 0, 31, %r261;
	@%p25 bra 	$L__BB0_56;
	st.shared.u32 	[_ZZ54rotary_mha_decode_kvconst_12_64_12_2048_float16_kernelE13K_last_rotary], %r91;
$L__BB0_56:
	setp.ne.s32 	%p33, %r1, 0;
	setp.gt.s64 	%p34, %rd2, %rd17;
	selp.f32 	%f111, 0f00000000, 0fFF7FFFFD, %p34;
	ld.shared.u16 	%rs46, [%r3];
	// begin inline asm
	{  cvt.f32.f16 %f107, %rs46;}

	// end inline asm
	ld.shared.u16 	%rs47, [%r9+128];
	// begin inline asm
	{  cvt.f32.f16 %f108, %rs47;}

	// end inline asm
	mul.f32 	%f112, %f107, %f108;
	fma.rn.f32 	%f113, %f112, 0f3E000000, %f111;
	add.f32 	%f114, %f113, 0f00000000;
	ld.shared.u16 	%rs48, [%r3+64];
	// begin inline asm
	{  cvt.f32.f16 %f109, %rs48;}

	// end inline asm
	ld.shared.u16 	%rs49, [%r9+192];
	// begin inline asm
	{  cvt.f32.f16 %f110, %rs49;}

	// end inline asm
	mul.f32 	%f115, %f109, %f110;
	fma.rn.f32 	%f116, %f115, 0f3E000000, %f111;
	add.f32 	%f117, %f114, %f116;
	// begin inline asm
	activemask.b32 %r273;
	// end inline asm
	mov.b32 	%r274, %f117;
	shfl.sync.down.b32	%r275|%p35, %r274, 16, 31, %r273;
	mov.b32 	%f118, %r275;
	add.f32 	%f119, %f117, %f118;
	mov.b32 	%r276, %f119;
	shfl.sync.down.b32	%r277|%p36, %r276, 8, 31, %r273;
	mov.b32 	%f120, %r277;
	add.f32 	%f121, %f119, %f120;
	mov.b32 	%r278, %f121;
	shfl.sync.down.b32	%r279|%p37, %r278, 4, 31, %r273;
	mov.b32 	%f122, %r279;
	add.f32 	%f123, %f121, %f122;
	mov.b32 	%r280, %f123;
	shfl.sync.down.b32	%r281|%p38, %r280, 2, 31, %r273;
	mov.b32 	%f124, %r281;
	add.f32 	%f125, %f123, %f124;
	mov.b32 	%r282, %f125;
	shfl.sync.down.b32	%r283|%p39, %r282, 1, 31, %r273;
	mov.b32 	%f126, %r283;
	add.f32 	%f127, %f125, %f126;
	mov.b32 	%r284, %f127;
	shfl.sync.idx.b32	%r92|%p40, %r284, 0, 31, %r273;
	@%p33 bra 	$L__BB0_58;
	st.shared.u32 	[_ZZ54rotary_mha_decode_kvconst_12_64_12_2048_float16_kernelE13K_last_rotary+4], %r92;
$L__BB0_58:
	setp.ne.s32 	%p41, %r1, 0;
	add.s64 	%rd112, %rd177, -29;
	setp.lt.s64 	%p42, %rd2, %rd112;
	selp.f32 	%f132, 0fFF7FFFFD, 0f00000000, %p42;
	ld.shared.u16 	%rs50, [%r3];
	// begin inline asm
	{  cvt.f32.f16 %f128, %rs50;}

	// end inline asm
	ld.shared.u16 	%rs51, [%r9+256];
	// begin inline asm
	{  cvt.f32.f16 %f129, %rs51;}

	// end inline asm
	mul.f32 	%f133, %f128, %f129;
	fma.rn.f32 	%f134, %f133, 0f3E000000, %f132;
	add.f32 	%f135, %f134, 0f00000000;
	ld.shared.u16 	%rs52, [%r3+64];
	// begin inline asm
	{  cvt.f32.f16 %f130, %rs52;}

	// end inline asm
	ld.shared.u16 	%rs53, [%r9+320];
	// begin inline asm
	{  cvt.f32.f16 %f131, %rs53;}

	// end inline asm
	mul.f32 	%f136, %f130, %f131;
	fma.rn.f32 	%f137, %f136, 0f3E000000, %f132;
	add.f32 	%f138, %f135, %f137;
	// begin inline asm
	activemask.b32 %r285;
	// end inline asm
	mov.b32 	%r286, %f138;
	shfl.sync.down.b32	%r287|%p43, %r286, 16, 31, %r285;
	mov.b32 	%f139, %r287;
	add.f32 	%f140, %f138, %f139;
	mov.b32 	%r288, %f140;
	shfl.sync.down.b32	%r289|%p44, %r288, 8, 31, %r285;
	mov.b32 	%f141, %r289;
	add.f32 	%f142, %f140, %f141;
	mov.b32 	%r290, %f142;
	shfl.sync.down.b32	%r291|%p45, %r290, 4, 31, %r285;
	mov.b32 	%f143, %r291;
	add.f32 	%f144, %f142, %f143;
	mov.b32 	%r292, %f144;
	shfl.sync.down.b32	%r293|%p46, %r292, 2, 31, %r285;
	mov.b32 	%f145, %r293;
	add.f32 	%f146, %f144, %f145;
	mov.b32 	%r294, %f146;
	shfl.sync.down.b32	%r295|%p47, %r294, 1, 31, %r285;
	mov.b32 	%f147, %r295;
	add.f32 	%f148, %f146, %f147;
	mov.b32 	%r296, %f148;
	shfl.sync.idx.b32	%r93|%p48, %r296, 0, 31, %r285;
	@%p41 bra 	$L__BB0_60;
	st.shared.u32 	[_ZZ54rotary_mha_decode_kvconst_12_64_12_2048_float16_kernelE13K_last_rotary+8], %r93;
$L__BB0_60:
	setp.ne.s32 	%p49, %r1, 0;
	add.s64 	%rd113, %rd177, -28;
	setp.lt.s64 	%p50, %rd2, %rd113;
	selp.f32 	%f153, 0fFF7FFFFD, 0f00000000, %p50;
	ld.shared.u16 	%rs54, [%r3];
	// begin inline asm
	{  cvt.f32.f16 %f149, %rs54;}

	// end inline asm
	ld.shared.u16 	%rs55, [%r9+384];
	// begin inline asm
	{  cvt.f32.f16 %f150, %rs55;}

	// end inline asm
	mul.f32 	%f154, %f149, %f150;
	fma.rn.f32 	%f155, %f154, 0f3E000000, %f153;
	add.f32 	%f156, %f155, 0f00000000;
	ld.shared.u16 	%rs56, [%r3+64];
	// begin inline asm
	{  cvt.f32.f16 %f151, %rs56;}

	// end inline asm
	ld.shared.u16 	%rs57, [%r9+448];
	// begin inline asm
	{  cvt.f32.f16 %f152, %rs57;}

	// end inline asm
	mul.f32 	%f157, %f151, %f152;
	fma.rn.f32 	%f158, %f157, 0f3E000000, %f153;
	add.f32 	%f159, %f156, %f158;
	// begin inline asm
	activemask.b32 %r297;
	// end inline asm
	mov.b32 	%r298, %f159;
	shfl.sync.down.b32	%r299|%p51, %r298, 16, 31, %r297;
	mov.b32 	%f160, %r299;
	add.f32 	%f161, %f159, %f160;
	mov.b32 	%r300, %f161;
	shfl.sync.down.b32	%r301|%p52, %r300, 8, 31, %r297;
	mov.b32 	%f162, %r301;
	add.f32 	%f163, %f161, %f162;
	mov.b32 	%r302, %f163;
	shfl.sync.down.b32	%r303|%p53, %r302, 4, 31, %r297;
	mov.b32 	%f164, %r303;
	add.f32 	%f165, %f163, %f164;
	mov.b32 	%r304, %f165;
	shfl.sync.down.b32	%r305|%p54, %r304, 2, 31, %r297;
	mov.b32 	%f166, %r305;
	add.f32 	%f167, %f165, %f166;
	mov.b32 	%r306, %f167;
	shfl.sync.down.b32	%r307|%p55, %r306, 1, 31, %r297;
	mov.b32 	%f168, %r307;
	add.f32 	%f169, %f167, %f168;
	mov.b32 	%r308, %f169;
	shfl.sync.idx.b32	%r94|%p56, %r308, 0, 31, %r297;
	@%p49 bra 	$L__BB0_62;
	st.shared.u32 	[_ZZ54rotary_mha_decode_kvconst_12_64_12_2048_float16_kernelE13K_last_rotary+12], %r94;
$L__BB0_62:
	setp.ne.s32 	%p57, %r1, 0;
	add.s64 	%rd114, %rd177, -27;
	setp.lt.s64 	%p58, %rd2, %rd114;
	selp.f32 	%f174, 0fFF7FFFFD, 0f00000000, %p58;
	ld.shared.u16 	%rs58, [%r3];
	// begin inline asm
	{  cvt.f32.f16 %f170, %rs58;}

	// end inline asm
	ld.shared.u16 	%rs59, [%r9+512];
	// begin inline asm
	{  cvt.f32.f16 %f171, %rs59;}

	// end inline asm
	mul.f32 	%f175, %f170, %f171;
	fma.rn.f32 	%f176, %f175, 0f3E000000, %f174;
	add.f32 	%f177, %f176, 0f00000000;
	ld.shared.u16 	%rs60, [%r3+64];
	// begin inline asm
	{  cvt.f32.f16 %f172, %rs60;}

	// end inline asm
	ld.shared.u16 	%rs61, [%r9+576];
	// begin inline asm
	{  cvt.f32.f16 %f173, %rs61;}

	// end inline asm
	mul.f32 	%f178, %f172, %f173;
	fma.rn.f32 	%f179, %f178, 0f3E000000, %f174;
	add.f32 	%f180, %f177, %f179;
	// begin inline asm
	activemask.b32 %r309;
	// end inline asm
	mov.b32 	%r310, %f180;
	shfl.sync.down.b32	%r311|%p59, %r310, 16, 31, %r309;
	mov.b32 	%f181, %r311;
	add.f32 	%f182, %f180, %f181;
	mov.b32 	%r312, %f182;
	shfl.sync.down.b32	%r313|%p60, %r312, 8, 31, %r309;
	mov.b32 	%f183, %r313;
	add.f32 	%f184, %f182, %f183;
	mov.b32 	%r314, %f184;
	shfl.sync.down.b32	%r315|%p61, %r314, 4, 31, %r309;
	mov.b32 	%f185, %r315;
	add.f32 	%f186, %f184, %f185;
	mov.b32 	%r316, %f186;
	shfl.sync.down.b32	%r317|%p62, %r316, 2, 31, %r309;
	mov.b32 	%f187, %r317;
	add.f32 	%f188, %f186, %f187;
	mov.b32 	%r318, %f188;
	shfl.sync.down.b32	%r319|%p63, %r318, 1, 31, %r309;
	mov.b32 	%f189, %r319;
	add.f32 	%f190, %f188, %f189;
	mov.b32 	%r320, %f190;
	shfl.sync.idx.b32	%r95|%p64, %r320, 0, 31, %r309;
	@%p57 bra 	$L__BB0_64;
	st.shared.u32 	[_ZZ54rotary_mha_decode_kvconst_12_64_12_2048_float16_kernelE13K_last_rotary+16], %r95;
$L__BB0_64:
	setp.ne.s32 	%p65, %r1, 0;
	add.s64 	%rd115, %rd177, -26;
	setp.lt.s64 	%p66, %rd2, %rd115;
	selp.f32 	%f195, 0fFF7FFFFD, 0f00000000, %p66;
	ld.shared.u16 	%rs62, [%r3];
	// begin inline asm
	{  cvt.f32.f16 %f191, %rs62;}

	// end inline asm
	ld.shared.u16 	%rs63, [%r9+640];
	// begin inline asm
	{  cvt.f32.f16 %f192, %rs63;}

	// end inline asm
	mul.f32 	%f196, %f191, %f192;
	fma.rn.f32 	%f197, %f196, 0f3E000000, %f195;
	add.f32 	%f198, %f197, 0f00000000;
	ld.shared.u16 	%rs64, [%r3+64];
	// begin inline asm
	{  cvt.f32.f16 %f193, %rs64;}

	// end inline asm
	ld.shared.u16 	%rs65, [%r9+704];
	// begin inline asm
	{  cvt.f32.f16 %f194, %rs65;}

	// end inline asm
	mul.f32 	%f199, %f193, %f194;
	fma.rn.f32 	%f200, %f199, 0f3E000000, %f195;
	add.f32 	%f201, %f198, %f200;
	// begin inline asm
	activemask.b32 %r321;
	// end inline asm
	mov.b32 	%r322, %f201;
	shfl.sync.down.b32	%r323|%p67, %r322, 16, 31, %r321;
	mov.b32 	%f202, %r323;
	add.f32 	%f203, %f201, %f202;
	mov.b32 	%r324, %f203;
	shfl.sync.down.b32	%r325|%p68, %r324, 8, 31, %r321;
	mov.b32 	%f204, %r325;
	add.f32 	%f205, %f203, %f204;
	mov.b32 	%r326, %f205;
	shfl.sync.down.b32	%r327|%p69, %r326, 4, 31, %r321;
	mov.b32 	%f206, %r327;
	add.f32 	%f207, %f205, %f206;
	mov.b32 	%r328, %f207;
	shfl.sync.down.b32	%r329|%p70, %r328, 2, 31, %r321;
	mov.b32 	%f208, %r329;
	add.f32 	%f209, %f207, %f208;
	mov.b32 	%r330, %f209;
	shfl.sync.down.b32	%r331|%p71, %r330, 1, 31, %r321;
	mov.b32 	%f210, %r331;
	add.f32 	%f211, %f209, %f210;
	mov.b32 	%r332, %f211;
	shfl.sync.idx.b32	%r96|%p72, %r332, 0, 31, %r321;
	@%p65 bra 	$L__BB0_66;
	st.shared.u32 	[_ZZ54rotary_mha_decode_kvconst_12_64_12_2048_float16_kernelE13K_last_rotary+20], %r96;
$L__BB0_66:
	setp.ne.s32 	%p73, %r1, 0;
	add.s64 	%rd116, %rd177, -25;
	setp.lt.s64 	%p74, %rd2, %rd116;
	selp.f32 	%f216, 0fFF7FFFFD, 0f00000000, %p74;
	ld.shared.u16 	%rs66, [%r3];
	// begin inline asm
	{  cvt.f32.f16 %f212, %rs66;}

	// end inline asm
	ld.shared.u16 	%rs67, [%r9+768];
	// begin inline asm
	{  cvt.f32.f16 %f213, %rs67;}

	// end inline asm
	mul.f32 	%f217, %f212, %f213;
	fma.rn.f32 	%f218, %f217, 0f3E000000, %f216;
	add.f32 	%f219, %f218, 0f00000000;
	ld.shared.u16 	%rs68, [%r3+64];
	// begin inline asm
	{  cvt.f32.f16 %f214, %rs68;}

	// end inline asm
	ld.shared.u16 	%rs69, [%r9+832];
	// begin inline asm
	{  cvt.f32.f16 %f215, %rs69;}

	// end inline asm
	mul.f32 	%f220, %f214, %f215;
	fma.rn.f32 	%f221, %f220, 0f3E000000, %f216;
	add.f32 	%f222, %f219, %f221;
	// begin inline asm
	activemask.b32 %r333;
	// end inline asm
	mov.b32 	%r334, %f222;
	shfl.sync.down.b32	%r335|%p75, %r334, 16, 31, %r333;
	mov.b32 	%f223, %r335;
	add.f32 	%f224, %f222, %f223;
	mov.b32 	%r336, %f224;
	shfl.sync.down.b32	%r337|%p76, %r336, 8, 31, %r333;
	mov.b32 	%f225, %r337;
	add.f32 	%f226, %f224, %f225;
	mov.b32 	%r338, %f226;
	shfl.sync.down.b32	%r339|%p77, %r338, 4, 31, %r333;
	mov.b32 	%f227, %r339;
	add.f32 	%f228, %f226, %f227;
	mov.b32 	%r340, %f228;
	shfl.sync.down.b32	%r341|%p78, %r340, 2, 31, %r333;
	mov.b32 	%f229, %r341;
	add.f32 	%f230, %f228, %f229;
	mov.b32 	%r342, %f230;
	shfl.sync.down.b32	%r343|%p79, %r342, 1, 31, %r333;
	mov.b32 	%f231, %r343;
	add.f32 	%f232, %f230, %f231;
	mov.b32 	%r344, %f232;
	shfl.sync.idx.b32	%r97|%p80, %r344, 0, 31, %r333;
	@%p73 bra 	$L__BB0_68;
	st.shared.u32 	[_ZZ54rotary_mha_decode_kvconst_12_64_12_2048_float16_kernelE13K_last_rotary+24], %r97;
$L__BB0_68:
	setp.ne.s32 	%p81, %r1, 0;
	add.s64 	%rd117, %rd177, -24;
	setp.lt.s64 	%p82, %rd2, %rd117;
	selp.f32 	%f237, 0fFF7FFFFD, 0f00000000, %p82;
	ld.shared.u16 	%rs70, [%r3];
	// begin inline asm
	{  cvt.f32.f16 %f233, %rs70;}

	// end inline asm
	ld.shared.u16 	%rs71, [%r9+896];
	// begin inline asm
	{  cvt.f32.f16 %f234, %rs71;}

	// end inline asm
	mul.f32 	%f238, %f233, %f234;
	fma.rn.f32 	%f239, %f238, 0f3E000000, %f237;
	add.f32 	%f240, %f239, 0f00000000;
	ld.shared.u16 	%rs72, [%r3+64];
	// begin inline asm
	{  cvt.f32.f16 %f235, %rs72;}

	// end inline asm
	ld.shared.u16 	%rs73, [%r9+960];
	// begin inline asm
	{  cvt.f32.f16 %f236, %rs73;}

	// end inline asm
	mul.f32 	%f241, %f235, %f236;
	fma.rn.f32 	%f242, %f241, 0f3E000000, %f237;
	add.f32 	%f243, %f240, %f242;
	// begin inline asm
	activemask.b32 %r345;
	// end inline asm
	mov.b32 	%r346, %f243;
	shfl.sync.down.b32	%r347|%p83, %r346, 16, 31, %r345;
	mov.b32 	%f244, %r347;
	add.f32 	%f245, %f243, %f244;
	mov.b32 	%r348, %f245;
	shfl.sync.down.b32	%r349|%p84, %r348, 8, 31, %r345;
	mov.b32 	%f246, %r349;
	add.f32 	%f247, %f245, %f246;
	mov.b32 	%r350, %f247;
	shfl.sync.down.b32	%r351|%p85, %r350, 4, 31, %r345;
	mov.b32 	%f248, %r351;
	add.f32 	%f249, %f247, %f248;
	mov.b32 	%r352, %f249;
	shfl.sync.down.b32	%r353|%p86, %r352, 2, 31, %r345;
	mov.b32 	%f250, %r353;
	add.f32 	%f251, %f249, %f250;
	mov.b32 	%r354, %f251;
	shfl.sync.down.b32	%r355|%p87, %r354, 1, 31, %r345;
	mov.b32 	%f252, %r355;
	add.f32 	%f253, %f251, %f252;
	mov.b32 	%r356, %f253;
	shfl.sync.idx.b32	%r98|%p88, %r356, 0, 31, %r345;
	@%p81 bra 	$L__BB0_70;
	st.shared.u32 	[_ZZ54rotary_mha_decode_kvconst_12_64_12_2048_float16_kernelE13K_last_rotary+28], %r98;
$L__BB0_70:
	setp.ne.s32 	%p89, %r1, 0;
	add.s64 	%rd118, %rd177, -23;
	setp.lt.s64 	%p90, %rd2, %rd118;
	selp.f32 	%f258, 0fFF7FFFFD, 0f00000000, %p90;
	ld.shared.u16 	%rs74, [%r3];
	// begin inline asm
	{  cvt.f32.f16 %f254, %rs74;}

	// end inline asm
	ld.shared.u16 	%rs75, [%r9+1024];
	// begin inline asm
	{  cvt.f32.f16 %f255, %rs75;}

	// end inline asm
	mul.f32 	%f259, %f254, %f255;
	fma.rn.f32 	%f260, %f259, 0f3E000000, %f258;
	add.f32 	%f261, %f260, 0f00000000;
	ld.shared.u16 	%rs76, [%r3+64];
	// begin inline asm
	{  cvt.f32.f16 %f256, %rs76;}

	// end inline asm
	ld.shared.u16 	%rs77, [%r9+1088];
	// begin inline asm
	{  cvt.f32.f16 %f257, %rs77;}

	// end inline asm
	mul.f32 	%f262, %f256, %f257;
	fma.rn.f32 	%f263, %f262, 0f3E000000, %f258;
	add.f32 	%f264, %f261, %f263;
	// begin inline asm
	activemask.b32 %r357;
	// end inline asm
	mov.b32 	%r358, %f264;
	shfl.sync.down.b32	%r359|%p91, %r358, 16, 31, %r357;
	mov.b32 	%f265, %r359;
	add.f32 	%f266, %f264, %f265;
	mov.b32 	%r360, %f266;
	shfl.sync.down.b32	%r361|%p92, %r360, 8, 31, %r357;
	mov.b32 	%f267, %r361;
	add.f32 	%f268, %f266, %f267;
	mov.b32 	%r362, %f268;
	shfl.sync.down.b32	%r363|%p93, %r362, 4, 31, %r357;
	mov.b32 	%f269, %r363;
	add.f32 	%f270, %f268, %f269;
	mov.b32 	%r364, %f270;
	shfl.sync.down.b32	%r365|%p94, %r364, 2, 31, %r357;
	mov.b32 	%f271, %r365;
	add.f32 	%f272, %f270, %f271;
	mov.b32 	%r366, %f272;
	shfl.sync.down.b32	%r367|%p95, %r366, 1, 31, %r357;
	mov.b32 	%f273, %r367;
	add.f32 	%f274, %f272, %f273;
	mov.b32 	%r368, %f274;
	shfl.sync.idx.b32	%r99|%p96, %r368, 0, 31, %r357;
	@%p89 bra 	$L__BB0_72;
	st.shared.u32 	[_ZZ54rotary_mha_decode_kvconst_12_64_12_2048_float16_kernelE13K_last_rotary+32], %r99;
$L__BB0_72:
	setp.ne.s32 	%p97, %r1, 0;
	add.s64 	%rd119, %rd177, -22;
	setp.lt.s64 	%p98, %rd2, %rd119;
	selp.f32 	%f279, 0fFF7FFFFD, 0f00000000, %p98;
	ld.shared.u16 	%rs78, [%r3];
	// begin inline asm
	{  cvt.f32.f16 %f275, %rs78;}

	// end inline asm
	ld.shared.u16 	%rs79, [%r9+1152];
	// begin inline asm
	{  cvt.f32.f16 %f276, %rs79;}

	// end inline asm
	mul.f32 	%f280, %f275, %f276;
	fma.rn.f32 	%f281, %f280, 0f3E000000, %f279;
	add.f32 	%f282, %f281, 0f00000000;
	ld.shared.u16 	%rs80, [%r3+64];
	// begin inline asm
	{  cvt.f32.f16 %f277, %rs80;}

	// end inline asm
	ld.shared.u16 	%rs81, [%r9+1216];
	// begin inline asm
	{  cvt.f32.f16 %f278, %rs81;}

	// end inline asm
	mul.f32 	%f283, %f277, %f278;
	fma.rn.f32 	%f284, %f283, 0f3E000000, %f279;
	add.f32 	%f285, %f282, %f284;
	// begin inline asm
	activemask.b32 %r369;
	// end inline asm
	mov.b32 	%r370, %f285;
	shfl.sync.down.b32	%r371|%p99, %r370, 16, 31, %r369;
	mov.b32 	%f286, %r371;
	add.f32 	%f287, %f285, %f286;
	mov.b32 	%r372, %f287;
	shfl.sync.down.b32	%r373|%p100, %r372, 8, 31, %r369;
	mov.b32 	%f288, %r373;
	add.f32 	%f289, %f287, %f288;
	mov.b32 	%r374, %f289;
	shfl.sync.down.b32	%r375|%p101, %r374, 4, 31, %r369;
	mov.b32 	%f290, %r375;
	add.f32 	%f291, %f289, %f290;
	mov.b32 	%r376, %f291;
	shfl.sync.down.b32	%r377|%p102, %r376, 2, 31, %r369;
	mov.b32 	%f292, %r377;
	add.f32 	%f293, %f291, %f292;
	mov.b32 	%r378, %f293;
	shfl.sync.down.b32	%r379|%p103, %r378, 1, 31, %r369;
	mov.b32 	%f294, %r379;
	add.f32 	%f295, %f293, %f294;
	mov.b32 	%r380, %f295;
	shfl.sync.idx.b32	%r100|%p104, %r380, 0, 31, %r369;
	@%p97 bra 	$L__BB0_74;
	st.shared.u32 	[_ZZ54rotary_mha_decode_kvconst_12_64_12_2048_float16_kernelE13K_last_rotary+36], %r100;
$L__BB0_74:
	setp.ne.s32 	%p105, %r1, 0;
	add.s64 	%rd120, %rd177, -21;
	setp.lt.s64 	%p106, %rd2, %rd120;
	selp.f32 	%f300, 0fFF7FFFFD, 0f00000000, %p106;
	ld.shared.u16 	%rs82, [%r3];
	// begin inline asm
	{  cvt.f32.f16 %f296, %rs82;}

	// end inline asm
	ld.shared.u16 	%rs83, [%r9+1280];
	// begin inline asm
	{  cvt.f32.f16 %f297, %rs83;}

	// end inline asm
	mul.f32 	%f301, %f296, %f297;
	fma.rn.f32 	%f302, %f301, 0f3E000000, %f300;
	add.f32 	%f303, %f302, 0f00000000;
	ld.shared.u16 	%rs84, [%r3+64];
	// begin inline asm
	{  cvt.f32.f16 %f298, %rs84;}

	// end inline asm
	ld.shared.u16 	%rs85, [%r9+1344];
	// begin inline asm
	{  cvt.f32.f16 %f299, %rs85;}

	// end inline asm
	mul.f32 	%f304, %f298, %f299;
	fma.rn.f32 	%f305, %f304, 0f3E000000, %f300;
	add.f32 	%f306, %f303, %f305;
	// begin inline asm
	activemask.b32 %r381;
	// end inline asm
	mov.b32 	%r382, %f306;
	shfl.sync.down.b32	%r383|%p107, %r382, 16, 31, %r381;
	mov.b32 	%f307, %r383;
	add.f32 	%f308, %f306, %f307;
	mov.b32 	%r384, %f308;
	shfl.sync.down.b32	%r385|%p108, %r384, 8, 31, %r381;
	mov.b32 	%f309, %r385;
	add.f32 	%f310, %f308, %f309;
	mov.b32 	%r386, %f310;
	shfl.sync.down.b32	%r387|%p109, %r386, 4, 31, %r381;
	mov.b32 	%f311, %r387;
	add.f32 	%f312, %f310, %f311;
	mov.b32 	%r388, %f312;
	shfl.sync.down.b32	%r389|%p110, %r388, 2, 31, %r381;
	mov.b32 	%f313, %r389;
	add.f32 	%f314, %f312, %f313;
	mov.b32 	%r390, %f314;
	shfl.sync.down.b32	%r391|%p111, %r390, 1, 31, %r381;
	mov.b32 	%f315, %r391;
	add.f32 	%f316, %f314, %f315;
	mov.b32 	%r392, %f316;
	shfl.sync.idx.b32	%r101|%p112, %r392, 0, 31, %r381;
	@%p105 bra 	$L__BB0_76;
	st.shared.u32 	[_ZZ54rotary_mha_decode_kvconst_12_64_12_2048_float16_kernelE13K_last_rotary+40], %r101;
$L__BB0_76:
	setp.ne.s32 	%p113, %r1, 0;
	add.s64 	%rd121, %rd177, -20;
	setp.lt.s64 	%p114, %rd2, %rd121;
	selp.f32 	%f321, 0fFF7FFFFD, 0f00000000, %p114;
	ld.shared.u16 	%rs86, [%r3];
	// begin inline asm
	{  cvt.f32.f16 %f317, %rs86;}

	// end inline asm
	ld.shared.u16 	%rs87, [%r9+1408];
	// begin inline asm
	{  cvt.f32.f16 %f318, %rs87;}

	// end inline asm
	mul.f32 	%f322, %f317, %f318;
	fma.rn.f32 	%f323, %f322, 0f3E000000, %f321;
	add.f32 	%f324, %f323, 0f00000000;
	ld.shared.u16 	%rs88, [%r3+64];
	// begin inline asm
	{  cvt.f32.f16 %f319, %rs88;}

	// end inline asm
	ld.shared.u16 	%rs89, [%r9+1472];
	// begin inline asm
	{  cvt.f32.f16 %f320, %rs89;}

	// end inline asm
	mul.f32 	%f325, %f319, %f320;
	fma.rn.f32 	%f326, %f325, 0f3E000000, %f321;
	add.f32 	%f327, %f324, %f326;
	// begin inline asm
	activemask.b32 %r393;
	// end inline asm
	mov.b32 	%r394, %f327;
	shfl.sync.down.b32	%r395|%p115, %r394, 16, 31, %r393;
	mov.b32 	%f328, %r395;
	add.f32 	%f329, %f327, %f328;
	mov.b32 	%r396, %f329;
	shfl.sync.down.b32	%r397|%p116, %r396, 8, 31, %r393;
	mov.b32 	%f330, %r397;
	add.f32 	%f331, %f329, %f330;
	mov.b32 	%r398, %f331;
	shfl.sync.down.b32	%r399|%p117, %r398, 4, 31, %r393;
	mov.b32 	%f332, %r399;
	add.f32 	%f333, %f331, %f332;
	mov.b32 	%r400, %f333;
	shfl.sync.down.b32	%r401|%p118, %r400, 2, 31, %r393;
	mov.b32 	%f334, %r401;
	add.f32 	%f335, %f333, %f334;
	mov.b32 	%r402, %f335;
	shfl.sync.down.b32	%r403|%p119, %r402, 1, 31, %r393;
	mov.b32 	%f336, %r403;
	add.f32 	%f337, %f335, %f336;
	mov.b32 	%r404, %f337;
	shfl.sync.idx.b32	%r102|%p120, %r404, 0, 31, %r393;
	@%p113 bra 	$L__BB0_78;
	st.shared.u32 	[_ZZ54rotary_mha_decode_kvconst_12_64_12_2048_float16_kernelE13K_last_rotary+44], %r102;
$L__BB0_78:
	setp.ne.s32 	%p121, %r1, 0;
	add.s64 	%rd122, %rd177, -19;
	setp.lt.s64 	%p122, %rd2, %rd122;
	selp.f32 	%f342, 0fFF7FFFFD, 0f00000000, %p122;
	ld.shared.u16 	%rs90, [%r3];
	// begin inline asm
	{  cvt.f32.f16 %f338, %rs90;}

	// end inline asm
	ld.shared.u16 	%rs91, [%r9+1536];
	// begin inline asm
	{  cvt.f32.f16 %f339, %rs91;}

	// end inline asm
	mul.f32 	%f343, %f338, %f339;
	fma.rn.f32 	%f344, %f343, 0f3E000000, %f342;
	add.f32 	%f345, %f344, 0f00000000;
	ld.shared.u16 	%rs92, [%r3+64];
	// begin inline asm
	{  cvt.f32.f16 %f340, %rs92;}

	// end inline asm
	ld.shared.u16 	%rs93, [%r9+1600];
	// begin inline asm
	{  cvt.f32.f16 %f341, %rs93;}

	// end inline asm
	mul.f32 	%f346, %f340, %f341;
	fma.rn.f32 	%f347, %f346, 0f3E000000, %f342;
	add.f32 	%f348, %f345, %f347;
	// begin inline asm
	activemask.b32 %r405;
	// end inline asm
	mov.b32 	%r406, %f348;
	shfl.sync.down.b32	%r407|%p123, %r406, 16, 31, %r405;
	mov.b32 	%f349, %r407;
	add.f32 	%f350, %f348, %f349;
	mov.b32 	%r408, %f350;
	shfl.sync.down.b32	%r409|%p124, %r408, 8, 31, %r405;
	mov.b32 	%f351, %r409;
	add.f32 	%f352, %f350, %f351;
	mov.b32 	%r410, %f352;
	shfl.sync.down.b32	%r411|%p125, %r410, 4, 31, %r405;
	mov.b32 	%f353, %r411;
	add.f32 	%f354, %f352, %f353;
	mov.b32 	%r412, %f354;
	shfl.sync.down.b32	%r413|%p126, %r412, 2, 31, %r405;
	mov.b32 	%f355, %r413;
	add.f32 	%f356, %f354, %f355;
	mov.b32 	%r414, %f356;
	shfl.sync.down.b32	%r415|%p127, %r414, 1, 31, %r405;
	mov.b32 	%f357, %r415;
	add.f32 	%f358, %f356, %f357;
	mov.b32 	%r416, %f358;
	shfl.sync.idx.b32	%r103|%p128, %r416, 0, 31, %r405;
	@%p121 bra 	$L__BB0_80;
	st.shared.u32 	[_ZZ54rotary_mha_decode_kvconst_12_64_12_2048_float16_kernelE13K_last_rotary+48], %r103;
$L__BB0_80:
	setp.ne.s32 	%p129, %r1, 0;
	add.s64 	%rd123, %rd177, -18;
	setp.lt.s64 	%p130, %rd2, %rd123;
	selp.f32 	%f363, 0fFF7FFFFD, 0f00000000, %p130;
	ld.shared.u16 	%rs94, [%r3];
	// begin inline asm
	{  cvt.f32.f16 %f359, %rs94;}

	// end inline asm
	ld.shared.u16 	%rs95, [%r9+1664];
	// begin inline asm
	{  cvt.f32.f16 %f360, %rs95;}

	// end inline asm
	mul.f32 	%f364, %f359, %f360;
	fma.rn.f32 	%f365, %f364, 0f3E000000, %f363;
	add.f32 	%f366, %f365, 0f00000000;
	ld.shared.u16 	%rs96, [%r3+64];
	// begin inline asm
	{  cvt.f32.f16 %f361, %rs96;}

	// end inline asm
	ld.shared.u16 	%rs97, [%r9+1728];
	// begin inline asm
	{  cvt.f32.f16 %f362, %rs97;}

	// end inline asm
	mul.f32 	%f367, %f361, %f362;
	fma.rn.f32 	%f368, %f367, 0f3E000000, %f363;
	add.f32 	%f369, %f366, %f368;
	// begin inline asm
	activemask.b32 %r417;
	// end inline asm
	mov.b32 	%r418, %f369;
	shfl.sync.down.b32	%r419|%p131, %r418, 16, 31, %r417;
	mov.b32 	%f370, %r419;
	add.f32 	%f371, %f369, %f370;
	mov.b32 	%r420, %f371;
	shfl.sync.down.b32	%r421|%p132, %r420, 8, 31, %r417;
	mov.b32 	%f372, %r421;
	add.f32 	%f373, %f371, %f372;
	mov.b32 	%r422, %f373;
	shfl.sync.down.b32	%r423|%p133, %r422, 4, 31, %r417;
	mov.b32 	%f374, %r423;
	add.f32 	%f375, %f373, %f374;
	mov.b32 	%r424, %f375;
	shfl.sync.down.b32	%r425|%p134, %r424, 2, 31, %r417;
	mov.b32 	%f376, %r425;
	add.f32 	%f377, %f375, %f376;
	mov.b32 	%r426, %f377;
	shfl.sync.down.b32	%r427|%p135, %r426, 1, 31, %r417;
	mov.b32 	%f378, %r427;
	add.f32 	%f379, %f377, %f378;
	mov.b32 	%r428, %f379;
	shfl.sync.idx.b32	%r104|%p136, %r428, 0, 31, %r417;
	@%p129 bra 	$L__BB0_82;
	st.shared.u32 	[_ZZ54rotary_mha_decode_kvconst_12_64_12_2048_float16_kernelE13K_last_rotary+52], %r104;
$L__BB0_82:
	setp.ne.s32 	%p137, %r1, 0;
	add.s64 	%rd124, %rd177, -17;
	setp.lt.s64 	%p138, %rd2, %rd124;
	selp.f32 	%f384, 0fFF7FFFFD, 0f00000000, %p138;
	ld.shared.u16 	%rs98, [%r3];
	// begin inline asm
	{  cvt.f32.f16 %f380, %rs98;}

	// end inline asm
	ld.shared.u16 	%rs99, [%r9+1792];
	// begin inline asm
	{  cvt.f32.f16 %f381, %rs99;}

	// end inline asm
	mul.f32 	%f385, %f380, %f381;
	fma.rn.f32 	%f386, %f385, 0f3E000000, %f384;
	add.f32 	%f387, %f386, 0f00000000;
	ld.shared.u16 	%rs100, [%r3+64];
	// begin inline asm
	{  cvt.f32.f16 %f382, %rs100;}

	// end inline asm
	ld.shared.u16 	%rs101, [%r9+1856];
	// begin inline asm
	{  cvt.f32.f16 %f383, %rs101;}

	// end inline asm
	mul.f32 	%f388, %f382, %f383;
	fma.rn.f32 	%f389, %f388, 0f3E000000, %f384;
	add.f32 	%f390, %f387, %f389;
	// begin inline asm
	activemask.b32 %r429;
	// end inline asm
	mov.b32 	%r430, %f390;
	shfl.sync.down.b32	%r431|%p139, %r430, 16, 31, %r429;
	mov.b32 	%f391, %r431;
	add.f32 	%f392, %f390, %f391;
	mov.b32 	%r432, %f392;
	shfl.sync.down.b32	%r433|%p140, %r432, 8, 31, %r429;
	mov.b32 	%f393, %r433;
	add.f32 	%f394, %f392, %f393;
	mov.b32 	%r434, %f394;
	shfl.sync.down.b32	%r435|%p141, %r434, 4, 31, %r429;
	mov.b32 	%f395, %r435;
	add.f32 	%f396, %f394, %f395;
	mov.b32 	%r436, %f396;
	shfl.sync.down.b32	%r437|%p142, %r436, 2, 31, %r429;
	mov.b32 	%f397, %r437;
	add.f32 	%f398, %f396, %f397;
	mov.b32 	%r438, %f398;
	shfl.sync.down.b32	%r439|%p143, %r438, 1, 31, %r429;
	mov.b32 	%f399, %r439;
	add.f32 	%f400, %f398, %f399;
	mov.b32 	%r440, %f400;
	shfl.sync.idx.b32	%r105|%p144, %r440, 0, 31, %r429;
	@%p137 bra 	$L__BB0_84;
	st.shared.u32 	[_ZZ54rotary_mha_decode_kvconst_12_64_12_2048_float16_kernelE13K_last_rotary+56], %r105;
$L__BB0_84:
	setp.ne.s32 	%p145, %r1, 0;
	add.s64 	%rd125, %rd177, -16;
	setp.lt.s64 	%p146, %rd2, %rd125;
	selp.f32 	%f405, 0fFF7FFFFD, 0f00000000, %p146;
	ld.shared.u16 	%rs102, [%r3];
	// begin inline asm
	{  cvt.f32.f16 %f401, %rs102;}

	// end inline asm
	ld.shared.u16 	%rs103, [%r9+1920];
	// begin inline asm
	{  cvt.f32.f16 %f402, %rs103;}

	// end inline asm
	mul.f32 	%f406, %f401, %f402;
	fma.rn.f32 	%f407, %f406, 0f3E000000, %f405;
	add.f32 	%f408, %f407, 0f00000000;
	ld.shared.u16 	%rs104, [%r3+64];
	// begin inline asm
	{  cvt.f32.f16 %f403, %rs104;}

	// end inline asm
	ld.shared.u16 	%rs105, [%r9+1984];
	// begin inline asm
	{  cvt.f32.f16 %f404, %rs105;}

	// end inline asm
	mul.f32 	%f409, %f403, %f404;
	fma.rn.f32 	%f410, %f409, 0f3E000000, %f405;
	add.f32 	%f411, %f408, %f410;
	// begin inline asm
	activemask.b32 %r441;
	// end inline asm
	mov.b32 	%r442, %f411;
	shfl.sync.down.b32	%r443|%p147, %r442, 16, 31, %r441;
	mov.b32 	%f412, %r443;
	add.f32 	%f413, %f411, %f412;
	mov.b32 	%r444, %f413;
	shfl.sync.down.b32	%r445|%p148, %r444, 8, 31, %r441;
	mov.b32 	%f414, %r445;
	add.f32 	%f415, %f413, %f414;
	mov.b32 	%r446, %f415;
	shfl.sync.down.b32	%r447|%p149, %r446, 4, 31, %r441;
	mov.b32 	%f416, %r447;
	add.f32 	%f417, %f415, %f416;
	mov.b32 	%r448, %f417;
	shfl.sync.down.b32	%r449|%p150, %r448, 2, 31, %r441;
	mov.b32 	%f418, %r449;
	add.f32 	%f419, %f417, %f418;
	mov.b32 	%r450, %f419;
	shfl.sync.down.b32	%r451|%p151, %r450, 1, 31, %r441;
	mov.b32 	%f420, %r451;
	add.f32 	%f421, %f419, %f420;
	mov.b32 	%r452, %f421;
	shfl.sync.idx.b32	%r106|%p152, %r452, 0, 31, %r441;
	@%p145 bra 	$L__BB0_86;
	st.shared.u32 	[_ZZ54rotary_mha_decode_kvconst_12_64_12_2048_float16_kernelE13K_last_rotary+60], %r106;
$L__BB0_86:
	setp.ne.s32 	%p153, %r1, 0;
	add.s64 	%rd126, %rd177, -15;
	setp.lt.s64 	%p154, %rd2, %rd126;
	selp.f32 	%f426, 0fFF7FFFFD, 0f00000000, %p154;
	ld.shared.u16 	%rs106, [%r3];
	// begin inline asm
	{  cvt.f32.f16 %f422, %rs106;}

	// end inline asm
	ld.shared.u16 	%rs107, [%r9+2048];
	// begin inline asm
	{  cvt.f32.f16 %f423, %rs107;}

	// end inline asm
	mul.f32 	%f427, %f422, %f423;
	fma.rn.f32 	%f428, %f427, 0f3E000000, %f426;
	add.f32 	%f429, %f428, 0f00000000;
	ld.shared.u16 	%rs108, [%r3+64];
	// begin inline asm
	{  cvt.f32.f16 %f424, %rs108;}

	// end inline asm
	ld.shared.u16 	%rs109, [%r9+2112];
	// begin inline asm
	{  cvt.f32.f16 %f425, %rs109;}

	// end inline asm
	mul.f32 	%f430, %f424, %f425;
	fma.rn.f32 	%f431, %f430, 0f3E000000, %f426;
	add.f32 	%f432, %f429, %f431;
	// begin inline asm
	activemask.b32 %r453;
	// end inline asm
	mov.b32 	%r454, %f432;
	shfl.sync.down.b32	%r455|%p155, %r454, 16, 31, %r453;
	mov.b32 	%f433, %r455;
	add.f32 	%f434, %f432, %f433;
	mov.b32 	%r456, %f434;
	shfl.sync.down.b32	%r457|%p156, %r456, 8, 31, %r453;
	mov.b32 	%f435, %r457;
	add.f32 	%f436, %f434, %f435;
	mov.b32 	%r458, %f436;
	shfl.sync.down.b32	%r459|%p157, %r458, 4, 31, %r453;
	mov.b32 	%f437, %r459;
	add.f32 	%f438, %f436, %f437;
	mov.b32 	%r460, %f438;
	shfl.sync.down.b32	%r461|%p158, %r460, 2, 31, %r453;
	mov.b32 	%f439, %r461;
	add.f32 	%f440, %f438, %f439;
	mov.b32 	%r462, %f440;
	shfl.sync.down.b32	%r463|%p159, %r462, 1, 31, %r453;
	mov.b32 	%f441, %r463;
	add.f32 	%f442, %f440, %f441;
	mov.b32 	%r464, %f442;
	shfl.sync.idx.b32	%r107|%p160, %r464, 0, 31, %r453;
	@%p153 bra 	$L__BB0_88;
	st.shared.u32 	[_ZZ54rotary_mha_decode_kvconst_12_64_12_2048_float16_kernelE13K_last_rotary+64], %r107;
$L__BB0_88:
	setp.ne.s32 	%p161, %r1, 0;
	add.s64 	%rd127, %rd177, -14;
	setp.lt.s64 	%p162, %rd2, %rd127;
	selp.f32 	%f447, 0fFF7FFFFD, 0f00000000, %p162;
	ld.shared.u16 	%rs110, [%r3];
	// begin inline asm
	{  cvt.f32.f16 %f443, %rs110;}

	// end inline asm
	ld.shared.u16 	%rs111, [%r9+2176];
	// begin inline asm
	{  cvt.f32.f16 %f444, %rs111;}

	// end inline asm
	mul.f32 	%f448, %f443, %f444;
	fma.rn.f32 	%f449, %f448, 0f3E000000, %f447;
	add.f32 	%f450, %f449, 0f00000000;
	ld.shared.u16 	%rs112, [%r3+64];
	// begin inline asm
	{  cvt.f32.f16 %f445, %rs112;}

	// end inline asm
	ld.shared.u16 	%rs113, [%r9+2240];
	// begin inline asm
	{  cvt.f32.f16 %f446, %rs113;}

	// end inline asm
	mul.f32 	%f451, %f445, %f446;
	fma.rn.f32 	%f452, %f451, 0f3E000000, %f447;
	add.f32 	%f453, %f450, %f452;
	// begin inline asm
	activemask.b32 %r465;
	// end inline asm
	mov.b32 	%r466, %f453;
	shfl.sync.down.b32	%r467|%p163, %r466, 16, 31, %r465;
	mov.b32 	%f454, %r467;
	add.f32 	%f455, %f453, %f454;
	mov.b32 	%r468, %f455;
	shfl.sync.down.b32	%r469|%p164, %r468, 8, 31, %r465;
	mov.b32 	%f456, %r469;
	add.f32 	%f457, %f455, %f456;
	mov.b32 	%r470, %f457;
	shfl.sync.down.b32	%r471|%p165, %r470, 4, 31, %r465;
	mov.b32 	%f458, %r471;
	add.f32 	%f459, %f457, %f458;
	mov.b32 	%r472, %f459;
	shfl.sync.down.b32	%r473|%p166, %r472, 2, 31, %r465;
	mov.b32 	%f460, %r473;
	add.f32 	%f461, %f459, %f460;
	mov.b32 	%r474, %f461;
	shfl.sync.down.b32	%r475|%p167, %r474, 1, 31, %r465;
	mov.b32 	%f462, %r475;
	add.f32 	%f463, %f461, %f462;
	mov.b32 	%r476, %f463;
	shfl.sync.idx.b32	%r108|%p168, %r476, 0, 31, %r465;
	@%p161 bra 	$L__BB0_90;
	st.shared.u32 	[_ZZ54rotary_mha_decode_kvconst_12_64_12_2048_float16_kernelE13K_last_rotary+68], %r108;
$L__BB0_90:
	setp.ne.s32 	%p169, %r1, 0;
	add.s64 	%rd128, %rd177, -13;
	setp.lt.s64 	%p170, %rd2, %rd128;
	selp.f32 	%f468, 0fFF7FFFFD, 0f00000000, %p170;
	ld.shared.u16 	%rs114, [%r3];
	// begin inline asm
	{  cvt.f32.f16 %f464, %rs114;}

	// end inline asm
	ld.shared.u16 	%rs115, [%r9+2304];
	// begin inline asm
	{  cvt.f32.f16 %f465, %rs115;}

	// end inline asm
	mul.f32 	%f469, %f464, %f465;
	fma.rn.f32 	%f470, %f469, 0f3E000000, %f468;
	add.f32 	%f471, %f470, 0f00000000;
	ld.shared.u16 	%rs116, [%r3+64];
	// begin inline asm
	{  cvt.f32.f16 %f466, %rs116;}

	// end inline asm
	ld.shared.u16 	%rs117, [%r9+2368];
	// begin inline asm
	{  cvt.f32.f16 %f467, %rs117;}

	// end inline asm
	mul.f32 	%f472, %f466, %f467;
	fma.rn.f32 	%f473, %f472, 0f3E000000, %f468;
	add.f32 	%f474, %f471, %f473;
	// begin inline asm
	activemask.b32 %r477;
	// end inline asm
	mov.b32 	%r478, %f474;
	shfl.sync.down.b32	%r479|%p171, %r478, 16, 31, %r477;
	mov.b32 	%f475, %r479;
	add.f32 	%f476, %f474, %f475;
	mov.b32 	%r480, %f476;
	shfl.sync.down.b32	%r481|%p172, %r480, 8, 31, %r477;
	mov.b32 	%f477, %r481;
	add.f32 	%f478, %f476, %f477;
	mov.b32 	%r482, %f478;
	shfl.sync.down.b32	%r483|%p173, %r482, 4, 31, %r477;
	mov.b32 	%f479, %r483;
	add.f32 	%f480, %f478, %f479;
	mov.b32 	%r484, %f480;
	shfl.sync.down.b32	%r485|%p174, %r484, 2, 31, %r477;
	mov.b32 	%f481, %r485;
	add.f32 	%f482, %f480, %f481;
	mov.b32 	%r486, %f482;
	shfl.sync.down.b32	%r487|%p175, %r486, 1, 31, %r477;
	mov.b32 	%f483, %r487;
	add.f32 	%f484, %f482, %f483;
	mov.b32 	%r488, %f484;
	shfl.sync.idx.b32	%r109|%p176, %r488, 0, 31, %r477;
	@%p169 bra 	$L__BB0_92;
	st.shared.u32 	[_ZZ54rotary_mha_decode_kvconst_12_64_12_2048_float16_kernelE13K_last_rotary+72], %r109;
$L__BB0_92:
	setp.ne.s32 	%p177, %r1, 0;
	add.s64 	%rd129, %rd177, -12;
	setp.lt.s64 	%p178, %rd2, %rd129;
	selp.f32 	%f489, 0fFF7FFFFD, 0f00000000, %p178;
	ld.shared.u16 	%rs118, [%r3];
	// begin inline asm
	{  cvt.f32.f16 %f485, %rs118;}

	// end inline asm
	ld.shared.u16 	%rs119, [%r9+2432];
	// begin inline asm
	{  cvt.f32.f16 %f486, %rs119;}

	// end inline asm
	mul.f32 	%f490, %f485, %f486;
	fma.rn.f32 	%f491, %f490, 0f3E000000, %f489;
	add.f32 	%f492, %f491, 0f00000000;
	ld.shared.u16 	%rs120, [%r3+64];
	// begin inline asm
	{  cvt.f32.f16 %f487, %rs120;}

	// end inline asm
	ld.shared.u16 	%rs121, [%r9+2496];
	// begin inline asm
	{  cvt.f32.f16 %f488, %rs121;}

	// end inline asm
	mul.f32 	%f493, %f487, %f488;
	fma.rn.f32 	%f494, %f493, 0f3E000000, %f489;
	add.f32 	%f495, %f492, %f494;
	// begin inline asm
	activemask.b32 %r489;
	// end inline asm
	mov.b32 	%r490, %f495;
	shfl.sync.down.b32	%r491|%p179, %r490, 16, 31, %r489;
	mov.b32 	%f496, %r491;
	add.f32 	%f497, %f495, %f496;
	mov.b32 	%r492, %f497;
	shfl.sync.down.b32	%r493|%p180, %r492, 8, 31, %r489;
	mov.b32 	%f498, %r493;
	add.f32 	%f499, %f497, %f498;
	mov.b32 	%r494, %f499;
	shfl.sync.down.b32	%r495|%p181, %r494, 4, 31, %r489;
	mov.b32 	%f500, %r495;
	add.f32 	%f501, %f499, %f500;
	mov.b32 	%r496, %f501;
	shfl.sync.down.b32	%r497|%p182, %r496, 2, 31, %r489;
	mov.b32 	%f502, %r497;
	add.f32 	%f503, %f501, %f502;
	mov.b32 	%r498, %f503;
	shfl.sync.down.b32	%r499|%p183, %r498, 1, 31, %r489;
	mov.b32 	%f504, %r499;
	add.f32 	%f505, %f503, %f504;
	mov.b32 	%r500, %f505;
	shfl.sync.idx.b32	%r110|%p184, %r500, 0, 31, %r489;
	@%p177 bra 	$L__BB0_94;
	st.shared.u32 	[_ZZ54rotary_mha_decode_kvconst_12_64_12_2048_float16_kernelE13K_last_rotary+76], %r110;
$L__BB0_94:
	setp.ne.s32 	%p185, %r1, 0;
	add.s64 	%rd130, %rd177, -11;
	setp.lt.s64 	%p186, %rd2, %rd130;
	selp.f32 	%f510, 0fFF7FFFFD, 0f00000000, %p186;
	ld.shared.u16 	%rs122, [%r3];
	// begin inline asm
	{  cvt.f32.f16 %f506, %rs122;}

	// end inline asm
	ld.shared.u16 	%rs123, [%r9+2560];
	// begin inline asm
	{  cvt.f32.f16 %f507, %rs123;}

	// end inline asm
	mul.f32 	%f511, %f506, %f507;
	fma.rn.f32 	%f512, %f511, 0f3E000000, %f510;
	add.f32 	%f513, %f512, 0f00000000;
	ld.shared.u16 	%rs124, [%r3+64];
	// begin inline asm
	{  cvt.f32.f16 %f508, %rs124;}

	// end inline asm
	ld.shared.u16 	%rs125, [%r9+2624];
	// begin inline asm
	{  cvt.f32.f16 %f509, %rs125;}

	// end inline asm
	mul.f32 	%f514, %f508, %f509;
	fma.rn.f32 	%f515, %f514, 0f3E000000, %f510;
	add.f32 	%f516, %f513, %f515;
	// begin inline asm
	activemask.b32 %r501;
	// end inline asm
	mov.b32 	%r502, %f516;
	shfl.sync.down.b32	%r503|%p187, %r502, 16, 31, %r501;
	mov.b32 	%f517, %r503;
	add.f32 	%f518, %f516, %f517;
	mov.b32 	%r504, %f518;
	shfl.sync.down.b32	%r505|%p188, %r504, 8, 31, %r501;
	mov.b32 	%f519, %r505;
	add.f32 	%f520, %f518, %f519;
	mov.b32 	%r506, %f520;
	shfl.sync.down.b32	%r507|%p189, %r506, 4, 31, %r501;
	mov.b32 	%f521, %r507;
	add.f32 	%f522, %f520, %f521;
	mov.b32 	%r508, %f522;
	shfl.sync.down.b32	%r509|%p190, %r508, 2, 31, %r501;
	mov.b32 	%f523, %r509;
	add.f32 	%f524, %f522, %f523;
	mov.b32 	%r510, %f524;
	shfl.sync.down.b32	%r511|%p191, %r510, 1, 31, %r501;
	mov.b32 	%f525, %r511;
	add.f32 	%f526, %f524, %f525;
	mov.b32 	%r512, %f526;
	shfl.sync.idx.b32	%r111|%p192, %r512, 0, 31, %r501;
	@%p185 bra 	$L__BB0_96;
	st.shared.u32 	[_ZZ54rotary_mha_decode_kvconst_12_64_12_2048_float16_kernelE13K_last_rotary+80], %r111;
$L__BB0_96:
	setp.ne.s32 	%p193, %r1, 0;
	add.s64 	%rd131, %rd177, -10;
	setp.lt.s64 	%p194, %rd2, %rd131;
	selp.f32 	%f531, 0fFF7FFFFD, 0f00000000, %p194;
	ld.shared.u16 	%rs126, [%r3];
	// begin inline asm
	{  cvt.f32.f16 %f527, %rs126;}

	// end inline asm
	ld.shared.u16 	%rs127, [%r9+2688];
	// begin inline asm
	{  cvt.f32.f16 %f528, %rs127;}

	// end inline asm
	mul.f32 	%f532, %f527, %f528;
	fma.rn.f32 	%f533, %f532, 0f3E000000, %f531;
	add.f32 	%f534, %f533, 0f00000000;
	ld.shared.u16 	%rs128, [%r3+64];
	// begin inline asm
	{  cvt.f32.f16 %f529, %rs128;}

	// end inline asm
	ld.shared.u16 	%rs129, [%r9+2752];
	// begin inline asm
	{  cvt.f32.f16 %f530, %rs129;}

	// end inline asm
	mul.f32 	%f535, %f529, %f530;
	fma.rn.f32 	%f536, %f535, 0f3E000000, %f531;
	add.f32 	%f537, %f534, %f536;
	// begin inline asm
	activemask.b32 %r513;
	// end inline asm
	mov.b32 	%r514, %f537;
	shfl.sync.down.b32	%r515|%p195, %r514, 16, 31, %r513;
	mov.b32 	%f538, %r515;
	add.f32 	%f539, %f537, %f538;
	mov.b32 	%r516, %f539;
	shfl.sync.down.b32	%r517|%p196, %r516, 8, 31, %r513;
	mov.b32 	%f540, %r517;
	add.f32 	%f541, %f539, %f540;
	mov.b32 	%r518, %f541;
	shfl.sync.down.b32	%r519|%p197, %r518, 4, 31, %r513;
	mov.b32 	%f542, %r519;
	add.f32 	%f543, %f541, %f542;
	mov.b32 	%r520, %f543;
	shfl.sync.down.b32	%r521|%p198, %r520, 2, 31, %r513;
	mov.b32 	%f544, %r521;
	add.f32 	%f545, %f543, %f544;
	mov.b32 	%r522, %f545;
	shfl.sync.down.b32	%r523|%p199, %r522, 1, 31, %r513;
	mov.b32 	%f546, %r523;
	add.f32 	%f547, %f545, %f546;
	mov.b32 	%r524, %f547;
	shfl.sync.idx.b32	%r112|%p200, %r524, 0, 31, %r513;
	@%p193 bra 	$L__BB0_98;
	st.shared.u32 	[_ZZ54rotary_mha_decode_kvconst_12_64_12_2048_float16_kernelE13K_last_rotary+84], %r112;
$L__BB0_98:
	setp.ne.s32 	%p201, %r1, 0;
	add.s64 	%rd132, %rd177, -9;
	setp.lt.s64 	%p202, %rd2, %rd132;
	selp.f32 	%f552, 0fFF7FFFFD, 0f00000000, %p202;
	ld.shared.u16 	%rs130, [%r3];
	// begin inline asm
	{  cvt.f32.f16 %f548, %rs130;}

	// end inline asm
	ld.shared.u16 	%rs131, [%r9+2816];
	// begin inline asm
	{  cvt.f32.f16 %f549, %rs131;}

	// end inline asm
	mul.f32 	%f553, %f548, %f549;
	fma.rn.f32 	%f554, %f553, 0f3E000000, %f552;
	add.f32 	%f555, %f554, 0f00000000;
	ld.shared.u16 	%rs132, [%r3+64];
	// begin inline asm
	{  cvt.f32.f16 %f550, %rs132;}

	// end inline asm
	ld.shared.u16 	%rs133, [%r9+2880];
	// begin inline asm
	{  cvt.f32.f16 %f551, %rs133;}

	// end inline asm
	mul.f32 	%f556, %f550, %f551;
	fma.rn.f32 	%f557, %f556, 0f3E000000, %f552;
	add.f32 	%f558, %f555, %f557;
	// begin inline asm
	activemask.b32 %r525;
	// end inline asm
	mov.b32 	%r526, %f558;
	shfl.sync.down.b32	%r527|%p203, %r526, 16, 31, %r525;
	mov.b32 	%f559, %r527;
	add.f32 	%f560, %f558, %f559;
	mov.b32 	%r528, %f560;
	shfl.sync.down.b32	%r529|%p204, %r528, 8, 31, %r525;
	mov.b32 	%f561, %r529;
	add.f32 	%f562, %f560, %f561;
	mov.b32 	%r530, %f562;
	shfl.sync.down.b32	%r531|%p205, %r530, 4, 31, %r525;
	mov.b32 	%f563, %r531;
	add.f32 	%f564, %f562, %f563;
	mov.b32 	%r532, %f564;
	shfl.sync.down.b32	%r533|%p206, %r532, 2, 31, %r525;
	mov.b32 	%f565, %r533;
	add.f32 	%f566, %f564, %f565;
	mov.b32 	%r534, %f566;
	shfl.sync.down.b32	%r535|%p207, %r534, 1, 31, %r525;
	mov.b32 	%f567, %r535;
	add.f32 	%f568, %f566, %f567;
	mov.b32 	%r536, %f568;
	shfl.sync.idx.b32	%r113|%p208, %r536, 0, 31, %r525;
	@%p201 bra 	$L__BB0_100;
	st.shared.u32 	[_ZZ54rotary_mha_decode_kvconst_12_64_12_2048_float16_kernelE13K_last_rotary+88], %r113;
$L__BB0_100:
	setp.ne.s32 	%p209, %r1, 0;
	add.s64 	%rd133, %rd177, -8;
	setp.lt.s64 	%p210, %rd2, %rd133;
	selp.f32 	%f573, 0fFF7FFFFD, 0f00000000, %p210;
	ld.shared.u16 	%rs134, [%r3];
	// begin inline asm
	{  cvt.f32.f16 %f569, %rs134;}

	// end inline asm
	ld.shared.u16 	%rs135, [%r9+2944];
	// begin inline asm
	{  cvt.f32.f16 %f570, %rs135;}

	// end inline asm
	mul.f32 	%f574, %f569, %f570;
	fma.rn.f32 	%f575, %f574, 0f3E000000, %f573;
	add.f32 	%f576, %f575, 0f00000000;
	ld.shared.u16 	%rs136, [%r3+64];
	// begin inline asm
	{  cvt.f32.f16 %f571, %rs136;}

	// end inline asm
	ld.shared.u16 	%rs137, [%r9+3008];
	// begin inline asm
	{  cvt.f32.f16 %f572, %rs137;}

	// end inline asm
	mul.f32 	%f577, %f571, %f572;
	fma.rn.f32 	%f578, %f577, 0f3E000000, %f573;
	add.f32 	%f579, %f576, %f578;
	// begin inline asm
	activemask.b32 %r537;
	// end inline asm
	mov.b32 	%r538, %f579;
	shfl.sync.down.b32	%r539|%p211, %r538, 16, 31, %r537;
	mov.b32 	%f580, %r539;
	add.f32 	%f581, %f579, %f580;
	mov.b32 	%r540, %f581;
	shfl.sync.down.b32	%r541|%p212, %r540, 8, 31, %r537;
	mov.b32 	%f582, %r541;
	add.f32 	%f583, %f581, %f582;
	mov.b32 	%r542, %f583;
	shfl.sync.down.b32	%r543|%p213, %r542, 4, 31, %r537;
	mov.b32 	%f584, %r543;
	add.f32 	%f585, %f583, %f584;
	mov.b32 	%r544, %f585;
	shfl.sync.down.b32	%r545|%p214, %r544, 2, 31, %r537;
	mov.b32 	%f586, %r545;
	add.f32 	%f587, %f585, %f586;
	mov.b32 	%r546, %f587;
	shfl.sync.down.b32	%r547|%p215, %r546, 1, 31, %r537;
	mov.b32 	%f588, %r547;
	add.f32 	%f589, %f587, %f588;
	mov.b32 	%r548, %f589;
	shfl.sync.idx.b32	%r114|%p216, %r548, 0, 31, %r537;
	@%p209 bra 	$L__BB0_102;
	st.shared.u32 	[_ZZ54rotary_mha_decode_kvconst_12_64_12_2048_float16_kernelE13K_last_rotary+92], %r114;
$L__BB0_102:
	setp.ne.s32 	%p217, %r1, 0;
	add.s64 	%rd134, %rd177, -7;
	setp.lt.s64 	%p218, %rd2, %rd134;
	selp.f32 	%f594, 0fFF7FFFFD, 0f00000000, %p218;
	ld.shared.u16 	%rs138, [%r3];
	// begin inline asm
	{  cvt.f32.f16 %f590, %rs138;}

	// end inline asm
	ld.shared.u16 	%rs139, [%r9+3072];
	// begin inline asm
	{  cvt.f32.f16 %f591, %rs139;}

	// end inline asm
	mul.f32 	%f595, %f590, %f591;
	fma.rn.f32 	%f596, %f595, 0f3E000000, %f594;
	add.f32 	%f597, %f596, 0f00000000;
	ld.shared.u16 	%rs140, [%r3+64];
	// begin inline asm
	{  cvt.f32.f16 %f592, %rs140;}

	// end inline asm
	ld.shared.u16 	%rs141, [%r9+3136];
	// begin inline asm
	{  cvt.f32.f16 %f593, %rs141;}

	// end inline asm
	mul.f32 	%f598, %f592, %f593;
	fma.rn.f32 	%f599, %f598, 0f3E000000, %f594;
	add.f32 	%f600, %f597, %f599;
	// begin inline asm
	activemask.b32 %r549;
	// end inline asm
	mov.b32 	%r550, %f600;
	shfl.sync.down.b32	%r551|%p219, %r550, 16, 31, %r549;
	mov.b32 	%f601, %r551;
	add.f32 	%f602, %f600, %f601;
	mov.b32 	%r552, %f602;
	shfl.sync.down.b32	%r553|%p220, %r552, 8, 31, %r549;
	mov.b32 	%f603, %r553;
	add.f32 	%f604, %f602, %f603;
	mov.b32 	%r554, %f604;
	shfl.sync.down.b32	%r555|%p221, %r554, 4, 31, %r549;
	mov.b32 	%f605, %r555;
	add.f32 	%f606, %f604, %f605;
	mov.b32 	%r556, %f606;
	shfl.sync.down.b32	%r557|%p222, %r556, 2, 31, %r549;
	mov.b32 	%f607, %r557;
	add.f32 	%f608, %f606, %f607;
	mov.b32 	%r558, %f608;
	shfl.sync.down.b32	%r559|%p223, %r558, 1, 31, %r549;
	mov.b32 	%f609, %r559;
	add.f32 	%f610, %f608, %f609;
	mov.b32 	%r560, %f610;
	shfl.sync.idx.b32	%r115|%p224, %r560, 0, 31, %r549;
	@%p217 bra 	$L__BB0_104;
	st.shared.u32 	[_ZZ54rotary_mha_decode_kvconst_12_64_12_2048_float16_kernelE13K_last_rotary+96], %r115;
$L__BB0_104:
	setp.ne.s32 	%p225, %r1, 0;
	add.s64 	%rd135, %rd177, -6;
	setp.lt.s64 	%p226, %rd2, %rd135;
	selp.f32 	%f615, 0fFF7FFFFD, 0f00000000, %p226;
	ld.shared.u16 	%rs142, [%r3];
	// begin inline asm
	{  cvt.f32.f16 %f611, %rs142;}

	// end inline asm
	ld.shared.u16 	%rs143, [%r9+3200];
	// begin inline asm
	{  cvt.f32.f16 %f612, %rs143;}

	// end inline asm
	mul.f32 	%f616, %f611, %f612;
	fma.rn.f32 	%f617, %f616, 0f3E000000, %f615;
	add.f32 	%f618, %f617, 0f00000000;
	ld.shared.u16 	%rs144, [%r3+64];
	// begin inline asm
	{  cvt.f32.f16 %f613, %rs144;}

	// end inline asm
	ld.shared.u16 	%rs145, [%r9+3264];
	// begin inline asm
	{  cvt.f32.f16 %f614, %rs145;}

	// end inline asm
	mul.f32 	%f619, %f613, %f614;
	fma.rn.f32 	%f620, %f619, 0f3E000000, %f615;
	add.f32 	%f621, %f618, %f620;
	// begin inline asm
	activemask.b32 %r561;
	// end inline asm
	mov.b32 	%r562, %f621;
	shfl.sync.down.b32	%r563|%p227, %r562, 16, 31, %r561;
	mov.b32 	%f622, %r563;
	add.f32 	%f623, %f621, %f622;
	mov.b32 	%r564, %f623;
	shfl.sync.down.b32	%r565|%p228, %r564, 8, 31, %r561;
	mov.b32 	%f624, %r565;
	add.f32 	%f625, %f623, %f624;
	mov.b32 	%r566, %f625;
	shfl.sync.down.b32	%r567|%p229, %r566, 4, 31, %r561;
	mov.b32 	%f626, %r567;
	add.f32 	%f627, %f625, %f626;
	mov.b32 	%r568, %f627;
	shfl.sync.down.b32	%r569|%p230, %r568, 2, 31, %r561;
	mov.b32 	%f628, %r569;
	add.f32 	%f629, %f627, %f628;
	mov.b32 	%r570, %f629;
	shfl.sync.down.b32	%r571|%p231, %r570, 1, 31, %r561;
	mov.b32 	%f630, %r571;
	add.f32 	%f631, %f629, %f630;
	mov.b32 	%r572, %f631;
	shfl.sync.idx.b32	%r116|%p232, %r572, 0, 31, %r561;
	@%p225 bra 	$L__BB0_106;
	st.shared.u32 	[_ZZ54rotary_mha_decode_kvconst_12_64_12_2048_float16_kernelE13K_last_rotary+100], %r116;
$L__BB0_106:
	setp.ne.s32 	%p233, %r1, 0;
	add.s64 	%rd136, %rd177, -5;
	setp.lt.s64 	%p234, %rd2, %rd136;
	selp.f32 	%f636, 0fFF7FFFFD, 0f00000000, %p234;
	ld.shared.u16 	%rs146, [%r3];
	// begin inline asm
	{  cvt.f32.f16 %f632, %rs146;}

	// end inline asm
	ld.shared.u16 	%rs147, [%r9+3328];
	// begin inline asm
	{  cvt.f32.f16 %f633, %rs147;}

	// end inline asm
	mul.f32 	%f637, %f632, %f633;
	fma.rn.f32 	%f638, %f637, 0f3E000000, %f636;
	add.f32 	%f639, %f638, 0f00000000;
	ld.shared.u16 	%rs148, [%r3+64];
	// begin inline asm
	{  cvt.f32.f16 %f634, %rs148;}

	// end inline asm
	ld.shared.u16 	%rs149, [%r9+3392];
	// begin inline asm
	{  cvt.f32.f16 %f635, %rs149;}

	// end inline asm
	mul.f32 	%f640, %f634, %f635;
	fma.rn.f32 	%f641, %f640, 0f3E000000, %f636;
	add.f32 	%f642, %f639, %f641;
	// begin inline asm
	activemask.b32 %r573;
	// end inline asm
	mov.b32 	%r574, %f642;
	shfl.sync.down.b32	%r575|%p235, %r574, 16, 31, %r573;
	mov.b32 	%f643, %r575;
	add.f32 	%f644, %f642, %f643;
	mov.b32 	%r576, %f644;
	shfl.sync.down.b32	%r577|%p236, %r576, 8, 31, %r573;
	mov.b32 	%f645, %r577;
	add.f32 	%f646, %f644, %f645;
	mov.b32 	%r578, %f646;
	shfl.sync.down.b32	%r579|%p237, %r578, 4, 31, %r573;
	mov.b32 	%f647, %r579;
	add.f32 	%f648, %f646, %f647;
	mov.b32 	%r580, %f648;
	shfl.sync.down.b32	%r581|%p238, %r580, 2, 31, %r573;
	mov.b32 	%f649, %r581;
	add.f32 	%f650, %f648, %f649;
	mov.b32 	%r582, %f650;
	shfl.sync.down.b32	%r583|%p239, %r582, 1, 31, %r573;
	mov.b32 	%f651, %r583;
	add.f32 	%f652, %f650, %f651;
	mov.b32 	%r584, %f652;
	shfl.sync.idx.b32	%r117|%p240, %r584, 0, 31, %r573;
	@%p233 bra 	$L__BB0_108;
	st.shared.u32 	[_ZZ54rotary_mha_decode_kvconst_12_64_12_2048_float16_kernelE13K_last_rotary+104], %r117;
$L__BB0_108:
	setp.ne.s32 	%p241, %r1, 0;
	add.s64 	%rd137, %rd177, -4;
	setp.lt.s64 	%p242, %rd2, %rd137;
	selp.f32 	%f657, 0fFF7FFFFD, 0f00000000, %p242;
	ld.shared.u16 	%rs150, [%r3];
	// begin inline asm
	{  cvt.f32.f16 %f653, %rs150;}

	// end inline asm
	ld.shared.u16 	%rs151, [%r9+3456];
	// begin inline asm
	{  cvt.f32.f16 %f654, %rs151;}

	// end inline asm
	mul.f32 	%f658, %f653, %f654;
	fma.rn.f32 	%f659, %f658, 0f3E000000, %f657;
	add.f32 	%f660, %f659, 0f00000000;
	ld.shared.u16 	%rs152, [%r3+64];
	// begin inline asm
	{  cvt.f32.f16 %f655, %rs152;}

	// end inline asm
	ld.shared.u16 	%rs153, [%r9+3520];
	// begin inline asm
	{  cvt.f32.f16 %f656, %rs153;}

	// end inline asm
	mul.f32 	%f661, %f655, %f656;
	fma.rn.f32 	%f662, %f661, 0f3E000000, %f657;
	add.f32 	%f663, %f660, %f662;
	// begin inline asm
	activemask.b32 %r585;
	// end inline asm
	mov.b32 	%r586, %f663;
	shfl.sync.down.b32	%r587|%p243, %r586, 16, 31, %r585;
	mov.b32 	%f664, %r587;
	add.f32 	%f665, %f663, %f664;
	mov.b32 	%r588, %f665;
	shfl.sync.down.b32	%r589|%p244, %r588, 8, 31, %r585;
	mov.b32 	%f666, %r589;
	add.f32 	%f667, %f665, %f666;
	mov.b32 	%r590, %f667;
	shfl.sync.down.b32	%r591|%p245, %r590, 4, 31, %r585;
	mov.b32 	%f668, %r591;
	add.f32 	%f669, %f667, %f668;
	mov.b32 	%r592, %f669;
	shfl.sync.down.b32	%r593|%p246, %r592, 2, 31, %r585;
	mov.b32 	%f670, %r593;
	add.f32 	%f671, %f669, %f670;
	mov.b32 	%r594, %f671;
	shfl.sync.down.b32	%r595|%p247, %r594, 1, 31, %r585;
	mov.b32 	%f672, %r595;
	add.f32 	%f673, %f671, %f672;
	mov.b32 	%r596, %f673;
	shfl.sync.idx.b32	%r118|%p248, %r596, 0, 31, %r585;
	@%p241 bra 	$L__BB0_110;
	st.shared.u32 	[_ZZ54rotary_mha_decode_kvconst_12_64_12_2048_float16_kernelE13K_last_rotary+108], %r118;
$L__BB0_110:
	setp.ne.s32 	%p249, %r1, 0;
	add.s64 	%rd138, %rd177, -3;
	setp.lt.s64 	%p250, %rd2, %rd138;
	selp.f32 	%f678, 0fFF7FFFFD, 0f00000000, %p250;
	ld.shared.u16 	%rs154, [%r3];
	// begin inline asm
	{  cvt.f32.f16 %f674, %rs154;}

	// end inline asm
	ld.shared.u16 	%rs155, [%r9+3584];
	// begin inline asm
	{  cvt.f32.f16 %f675, %rs155;}

	// end inline asm
	mul.f32 	%f679, %f674, %f675;
	fma.rn.f32 	%f680, %f679, 0f3E000000, %f678;
	add.f32 	%f681, %f680, 0f00000000;
	ld.shared.u16 	%rs156, [%r3+64];
	// begin inline asm
	{  cvt.f32.f16 %f676, %rs156;}

	// end inline asm
	ld.shared.u16 	%rs157, [%r9+3648];
	// begin inline asm
	{  cvt.f32.f16 %f677, %rs157;}

	// end inline asm
	mul.f32 	%f682, %f676, %f677;
	fma.rn.f32 	%f683, %f682, 0f3E000000, %f678;
	add.f32 	%f684, %f681, %f683;
	// begin inline asm
	activemask.b32 %r597;
	// end inline asm
	mov.b32 	%r598, %f684;
	shfl.sync.down.b32	%r599|%p251, %r598, 16, 31, %r597;
	mov.b32 	%f685, %r599;
	add.f32 	%f686, %f684, %f685;
	mov.b32 	%r600, %f686;
	shfl.sync.down.b32	%r601|%p252, %r600, 8, 31, %r597;
	mov.b32 	%f687, %r601;
	add.f32 	%f688, %f686, %f687;
	mov.b32 	%r602, %f688;
	shfl.sync.down.b32	%r603|%p253, %r602, 4, 31, %r597;
	mov.b32 	%f689, %r603;
	add.f32 	%f690, %f688, %f689;
	mov.b32 	%r604, %f690;
	shfl.sync.down.b32	%r605|%p254, %r604, 2, 31, %r597;
	mov.b32 	%f691, %r605;
	add.f32 	%f692, %f690, %f691;
	mov.b32 	%r606, %f692;
	shfl.sync.down.b32	%r607|%p255, %r606, 1, 31, %r597;
	mov.b32 	%f693, %r607;
	add.f32 	%f694, %f692, %f693;
	mov.b32 	%r608, %f694;
	shfl.sync.idx.b32	%r119|%p256, %r608, 0, 31, %r597;
	@%p249 bra 	$L__BB0_112;
	st.shared.u32 	[_ZZ54rotary_mha_decode_kvconst_12_64_12_2048_float16_kernelE13K_last_rotary+112], %r119;
$L__BB0_112:
	setp.ne.s32 	%p257, %r1, 0;
	add.s64 	%rd139, %rd177, -2;
	setp.lt.s64 	%p258, %rd2, %rd139;
	selp.f32 	%f699, 0fFF7FFFFD, 0f00000000, %p258;
	ld.shared.u16 	%rs158, [%r3];
	// begin inline asm
	{  cvt.f32.f16 %f695, %rs158;}

	// end inline asm
	ld.shared.u16 	%rs159, [%r9+3712];
	// begin inline asm
	{  cvt.f32.f16 %f696, %rs159;}

	// end inline asm
	mul.f32 	%f700, %f695, %f696;
	fma.rn.f32 	%f701, %f700, 0f3E000000, %f699;
	add.f32 	%f702, %f701, 0f00000000;
	ld.shared.u16 	%rs160, [%r3+64];
	// begin inline asm
	{  cvt.f32.f16 %f697, %rs160;}

	// end inline asm
	ld.shared.u16 	%rs161, [%r9+3776];
	// begin inline asm
	{  cvt.f32.f16 %f698, %rs161;}

	// end inline asm
	mul.f32 	%f703, %f697, %f698;
	fma.rn.f32 	%f704, %f703, 0f3E000000, %f699;
	add.f32 	%f705, %f702, %f704;
	// begin inline asm
	activemask.b32 %r609;
	// end inline asm
	mov.b32 	%r610, %f705;
	shfl.sync.down.b32	%r611|%p259, %r610, 16, 31, %r609;
	mov.b32 	%f706, %r611;
	add.f32 	%f707, %f705, %f706;
	mov.b32 	%r612, %f707;
	shfl.sync.down.b32	%r613|%p260, %r612, 8, 31, %r609;
	mov.b32 	%f708, %r613;
	add.f32 	%f709, %f707, %f708;
	mov.b32 	%r614, %f709;
	shfl.sync.down.b32	%r615|%p261, %r614, 4, 31, %r609;
	mov.b32 	%f710, %r615;
	add.f32 	%f711, %f709, %f710;
	mov.b32 	%r616, %f711;
	shfl.sync.down.b32	%r617|%p262, %r616, 2, 31, %r609;
	mov.b32 	%f712, %r617;
	add.f32 	%f713, %f711, %f712;
	mov.b32 	%r618, %f713;
	shfl.sync.down.b32	%r619|%p263, %r618, 1, 31, %r609;
	mov.b32 	%f714, %r619;
	add.f32 	%f715, %f713, %f714;
	mov.b32 	%r620, %f715;
	shfl.sync.idx.b32	%r120|%p264, %r620, 0, 31, %r609;
	@%p257 bra 	$L__BB0_114;
	st.shared.u32 	[_ZZ54rotary_mha_decode_kvconst_12_64_12_2048_float16_kernelE13K_last_rotary+116], %r120;
$L__BB0_114:
	setp.ne.s32 	%p265, %r1, 0;
	add.s64 	%rd140, %rd177, -1;
	setp.lt.s64 	%p266, %rd2, %rd140;
	selp.f32 	%f720, 0fFF7FFFFD, 0f00000000, %p266;
	ld.shared.u16 	%rs162, [%r3];
	// begin inline asm
	{  cvt.f32.f16 %f716, %rs162;}

	// end inline asm
	ld.shared.u16 	%rs163, [%r9+3840];
	// begin inline asm
	{  cvt.f32.f16 %f717, %rs163;}

	// end inline asm
	mul.f32 	%f721, %f716, %f717;
	fma.rn.f32 	%f722, %f721, 0f3E000000, %f720;
	add.f32 	%f723, %f722, 0f00000000;
	ld.shared.u16 	%rs164, [%r3+64];
	// begin inline asm
	{  cvt.f32.f16 %f718, %rs164;}

	// end inline asm
	ld.shared.u16 	%rs165, [%r9+3904];
	// begin inline asm
	{  cvt.f32.f16 %f719, %rs165;}

	// end inline asm
	mul.f32 	%f724, %f718, %f719;
	fma.rn.f32 	%f725, %f724, 0f3E000000, %f720;
	add.f32 	%f726, %f723, %f725;
	// begin inline asm
	activemask.b32 %r621;
	// end inline asm
	mov.b32 	%r622, %f726;
	shfl.sync.down.b32	%r623|%p267, %r622, 16, 31, %r621;
	mov.b32 	%f727, %r623;
	add.f32 	%f728, %f726, %f727;
	mov.b32 	%r624, %f728;
	shfl.sync.down.b32	%r625|%p268, %r624, 8, 31, %r621;
	mov.b32 	%f729, %r625;
	add.f32 	%f730, %f728, %f729;
	mov.b32 	%r626, %f730;
	shfl.sync.down.b32	%r627|%p269, %r626, 4, 31, %r621;
	mov.b32 	%f731, %r627;
	add.f32 	%f732, %f730, %f731;
	mov.b32 	%r628, %f732;
	shfl.sync.down.b32	%r629|%p270, %r628, 2, 31, %r621;
	mov.b32 	%f733, %r629;
	add.f32 	%f734, %f732, %f733;
	mov.b32 	%r630, %f734;
	shfl.sync.down.b32	%r631|%p271, %r630, 1, 31, %r621;
	mov.b32 	%f735, %r631;
	add.f32 	%f736, %f734, %f735;
	mov.b32 	%r632, %f736;
	shfl.sync.idx.b32	%r121|%p272, %r632, 0, 31, %r621;
	@%p265 bra 	$L__BB0_116;
	st.shared.u32 	[_ZZ54rotary_mha_decode_kvconst_12_64_12_2048_float16_kernelE13K_last_rotary+120], %r121;
$L__BB0_116:
	setp.ne.s32 	%p273, %r1, 0;
	setp.lt.s64 	%p274, %rd2, %rd177;
	selp.f32 	%f741, 0fFF7FFFFD, 0f00000000, %p274;
	ld.shared.u16 	%rs166, [%r3];
	// begin inline asm
	{  cvt.f32.f16 %f737, %rs166;}

	// end inline asm
	ld.shared.u16 	%rs167, [%r9+3968];
	// begin inline asm
	{  cvt.f32.f16 %f738, %rs167;}

	// end inline asm
	mul.f32 	%f742, %f737, %f738;
	fma.rn.f32 	%f743, %f742, 0f3E000000, %f741;
	add.f32 	%f744, %f743, 0f00000000;
	ld.shared.u16 	%rs168, [%r3+64];
	// begin inline asm
	{  cvt.f32.f16 %f739, %rs168;}

	// end inline asm
	ld.shared.u16 	%rs169, [%r9+4032];
	// begin inline asm
	{  cvt.f32.f16 %f740, %rs169;}

	// end inline asm
	mul.f32 	%f745, %f739, %f740;
	fma.rn.f32 	%f746, %f745, 0f3E000000, %f741;
	add.f32 	%f747, %f744, %f746;
	// begin inline asm
	activemask.b32 %r633;
	// end inline asm
	mov.b32 	%r634, %f747;
	shfl.sync.down.b32	%r635|%p275, %r634, 16, 31, %r633;
	mov.b32 	%f748, %r635;
	add.f32 	%f749, %f747, %f748;
	mov.b32 	%r636, %f749;
	shfl.sync.down.b32	%r637|%p276, %r636, 8, 31, %r633;
	mov.b32 	%f750, %r637;
	add.f32 	%f751, %f749, %f750;
	mov.b32 	%r638, %f751;
	shfl.sync.down.b32	%r639|%p277, %r638, 4, 31, %r633;
	mov.b32 	%f752, %r639;
	add.f32 	%f753, %f751, %f752;
	mov.b32 	%r640, %f753;
	shfl.sync.down.b32	%r641|%p278, %r640, 2, 31, %r633;
	mov.b32 	%f754, %r641;
	add.f32 	%f755, %f753, %f754;
	mov.b32 	%r642, %f755;
	shfl.sync.down.b32	%r643|%p279, %r642, 1, 31, %r633;
	mov.b32 	%f756, %r643;
	add.f32 	%f757, %f755, %f756;
	mov.b32 	%r644, %f757;
	shfl.sync.idx.b32	%r122|%p280, %r644, 0, 31, %r633;
	@%p273 bra 	$L__BB0_118;
	st.shared.u32 	[_ZZ54rotary_mha_decode_kvconst_12_64_12_2048_float16_kernelE13K_last_rotary+124], %r122;
$L__BB0_118:
	setp.gt.s64 	%p281, %rd18, %rd2;
	bar.sync 	0;
	@%p281 bra 	$L__BB0_120;
	ld.global.nc.u64 	%rd141, [%rd5];
	mad.lo.s64 	%rd142, %rd141, 75497472, %rd178;
	ld.global.v2.u32 	{%r737, %r736}, [%rd142+-46080];
	bra.uni 	$L__BB0_121;
$L__BB0_120:
	mov.f32 	%f758, 0f00000000;
	// begin inline asm
	{  cvt.rn.f16.f32 %rs170, %f758;}

	// end inline asm
	cvt.u32.u16 	%r645, %rs170;
	shl.b32 	%r646, %r645, 16;
	or.b32  	%r736, %r646, %r645;
	mov.u32 	%r737, %r736;
$L__BB0_121:
	setp.gt.s64 	%p282, %rd19, %rd2;
	st.shared.v2.u32 	[%r8], {%r737, %r736};
	@%p282 bra 	$L__BB0_123;
	ld.global.nc.u64 	%rd143, [%rd5];
	mad.lo.s64 	%rd144, %rd143, 75497472, %rd178;
	ld.global.v2.u32 	{%r739, %r738}, [%rd144+-43008];
	bra.uni 	$L__BB0_124;
$L__BB0_123:
	mov.f32 	%f759, 0f00000000;
	// begin inline asm
	{  cvt.rn.f16.f32 %rs171, %f759;}

	// end inline asm
	cvt.u32.u16 	%r647, %rs171;
	shl.b32 	%r648, %r647, 16;
	or.b32  	%r738, %r648, %r647;
	mov.u32 	%r739, %r738;
$L__BB0_124:
	setp.gt.s64 	%p283, %rd20, %rd2;
	st.shared.v2.u32 	[%r8+256], {%r739, %r738};
	@%p283 bra 	$L__BB0_126;
	ld.global.nc.u64 	%rd145, [%rd5];
	mad.lo.s64 	%rd146, %rd145, 75497472, %rd178;
	ld.global.v2.u32 	{%r741, %r740}, [%rd146+-39936];
	bra.uni 	$L__BB0_127;
$L__BB0_126:
	mov.f32 	%f760, 0f00000000;
	// begin inline asm
	{  cvt.rn.f16.f32 %rs172, %f760;}

	// end inline asm
	cvt.u32.u16 	%r649, %rs172;
	shl.b32 	%r650, %r649, 16;
	or.b32  	%r740, %r650, %r649;
	mov.u32 	%r741, %r740;
$L__BB0_127:
	setp.gt.s64 	%p284, %rd21, %rd2;
	st.shared.v2.u32 	[%r8+512], {%r741, %r740};
	@%p284 bra 	$L__BB0_129;
	ld.global.nc.u64 	%rd147, [%rd5];
	mad.lo.s64 	%rd148, %rd147, 75497472, %rd178;
	ld.global.v2.u32 	{%r743, %r742}, [%rd148+-36864];
	bra.uni 	$L__BB0_130;
$L__BB0_129:
	mov.f32 	%f761, 0f00000000;
	// begin inline asm
	{  cvt.rn.f16.f32 %rs173, %f761;}

	// end inline asm
	cvt.u32.u16 	%r651, %rs173;
	shl.b32 	%r652, %r651, 16;
	or.b32  	%r742, %r652, %r651;
	mov.u32 	%r743, %r742;
$L__BB0_130:
	setp.gt.s64 	%p285, %rd22, %rd2;
	st.shared.v2.u32 	[%r8+768], {%r743, %r742};
	@%p285 bra 	$L__BB0_132;
	ld.global.nc.u64 	%rd149, [%rd5];
	mad.lo.s64 	%rd150, %rd149, 75497472, %rd178;
	ld.global.v2.u32 	{%r745, %r744}, [%rd150+-33792];
	bra.uni 	$L__BB0_133;
$L__BB0_132:
	mov.f32 	%f762, 0f00000000;
	// begin inline asm
	{  cvt.rn.f16.f32 %rs174, %f762;}

	// end inline asm
	cvt.u32.u16 	%r653, %rs174;
	shl.b32 	%r654, %r653, 16;
	or.b32  	%r744, %r654, %r653;
	mov.u32 	%r745, %r744;
$L__BB0_133:
	setp.gt.s64 	%p286, %rd23, %rd2;
	st.shared.v2.u32 	[%r8+1024], {%r745, %r744};
	@%p286 bra 	$L__BB0_135;
	ld.global.nc.u64 	%rd151, [%rd5];
	mad.lo.s64 	%rd152, %rd151, 75497472, %rd178;
	ld.global.v2.u32 	{%r747, %r746}, [%rd152+-30720];
	bra.uni 	$L__BB0_136;
$L__BB0_135:
	mov.f32 	%f763, 0f00000000;
	// begin inline asm
	{  cvt.rn.f16.f32 %rs175, %f763;}

	// end inline asm
	cvt.u32.u16 	%r655, %rs175;
	shl.b32 	%r656, %r655, 16;
	or.b32  	%r746, %r656, %r655;
	mov.u32 	%r747, %r746;
$L__BB0_136:
	setp.gt.s64 	%p287, %rd24, %rd2;
	st.shared.v2.u32 	[%r8+1280], {%r747, %r746};
	@%p287 bra 	$L__BB0_138;
	ld.global.nc.u64 	%rd153, [%rd5];
	mad.lo.s64 	%rd154, %rd153, 75497472, %rd178;
	ld.global.v2.u32 	{%r749, %r748}, [%rd154+-27648];
	bra.uni 	$L__BB0_139;
$L__BB0_138:
	mov.f32 	%f764, 0f00000000;
	// begin inline asm
	{  cvt.rn.f16.f32 %rs176, %f764;}

	// end inline asm
	cvt.u32.u16 	%r657, %rs176;
	shl.b32 	%r658, %r657, 16;
	or.b32  	%r748, %r658, %r657;
	mov.u32 	%r749, %r748;
$L__BB0_139:
	setp.gt.s64 	%p288, %rd25, %rd2;
	st.shared.v2.u32 	[%r8+1536], {%r749, %r748};
	@%p288 bra 	$L__BB0_141;
	ld.global.nc.u64 	%rd155, [%rd5];
	mad.lo.s64 	%rd156, %rd155, 75497472, %rd178;
	ld.global.v2.u32 	{%r751, %r750}, [%rd156+-24576];
	bra.uni 	$L__BB0_142;
$L__BB0_141:
	mov.f32 	%f765, 0f00000000;
	// begin inline asm
	{  cvt.rn.f16.f32 %rs177, %f765;}

	// end inline asm
	cvt.u32.u16 	%r659, %rs177;
	shl.b32 	%r660, %r659, 16;
	or.b32  	%r750, %r660, %r659;
	mov.u32 	%r751, %r750;
$L__BB0_142:
	setp.gt.s64 	%p289, %rd26, %rd2;
	st.shared.v2.u32 	[%r8+1792], {%r751, %r750};
	@%p289 bra 	$L__BB0_144;
	ld.global.nc.u64 	%rd157, [%rd5];
	mad.lo.s64 	%rd158, %rd157, 75497472, %rd178;
	ld.global.v2.u32 	{%r753, %r752}, [%rd158+-21504];
	bra.uni 	$L__BB0_145;
$L__BB0_144:
	mov.f32 	%f766, 0f00000000;
	// begin inline asm
	{  cvt.rn.f16.f32 %rs178, %f766;}

	// end inline asm
	cvt.u32.u16 	%r661, %rs178;
	shl.b32 	%r662, %r661, 16;
	or.b32  	%r752, %r662, %r661;
	mov.u32 	%r753, %r752;
$L__BB0_145:
	setp.gt.s64 	%p290, %rd27, %rd2;
	st.shared.v2.u32 	[%r8+2048], {%r753, %r752};
	@%p290 bra 	$L__BB0_147;
	ld.global.nc.u64 	%rd159, [%rd5];
	mad.lo.s64 	%rd160, %rd159, 75497472, %rd178;
	ld.global.v2.u32 	{%r755, %r754}, [%rd160+-18432];
	bra.uni 	$L__BB0_148;
$L__BB0_147:
	mov.f32 	%f767, 0f00000000;
	// begin inline asm
	{  cvt.rn.f16.f32 %rs179, %f767;}

	// end inline asm
	cvt.u32.u16 	%r663, %rs179;
	shl.b32 	%r664, %r663, 16;
	or.b32  	%r754, %r664, %r663;
	mov.u32 	%r755, %r754;
$L__BB0_148:
	setp.gt.s64 	%p291, %rd28, %rd2;
	st.shared.v2.u32 	[%r8+2304], {%r755, %r754};
	@%p291 bra 	$L__BB0_150;
	ld.global.nc.u64 	%rd161, [%rd5];
	mad.lo.s64 	%rd162, %rd161, 75497472, %rd178;
	ld.global.v2.u32 	{%r757, %r756}, [%rd162+-15360];
	bra.uni 	$L__BB0_151;
$L__BB0_150:
	mov.f32 	%f768, 0f00000000;
	// begin inline asm
	{  cvt.rn.f16.f32 %rs180, %f768;}

	// end inline asm
	cvt.u32.u16 	%r665, %rs180;
	shl.b32 	%r666, %r665, 16;
	or.b32  	%r756, %r666, %r665;
	mov.u32 	%r757, %r756;
$L__BB0_151:
	setp.gt.s64 	%p292, %rd29, %rd2;
	st.shared.v2.u32 	[%r8+2560], {%r757, %r756};
	@%p292 bra 	$L__BB0_153;
	ld.global.nc.u64 	%rd163, [%rd5];
	mad.lo.s64 	%rd164, %rd163, 75497472, %rd178;
	ld.global.v2.u32 	{%r759, %r758}, [%rd164+-12288];
	bra.uni 	$L__BB0_154;
$L__BB0_153:
	mov.f32 	%f769, 0f00000000;
	// begin inline asm
	{  cvt.rn.f16.f32 %rs181, %f769;}

	// end inline asm
	cvt.u32.u16 	%r667, %rs181;
	shl.b32 	%r668, %r667, 16;
	or.b32  	%r758, %r668, %r667;
	mov.u32 	%r759, %r758;
$L__BB0_154:
	setp.gt.s64 	%p293, %rd30, %rd2;
	st.shared.v2.u32 	[%r8+2816], {%r759, %r758};
	@%p293 bra 	$L__BB0_156;
	ld.global.nc.u64 	%rd165, [%rd5];
	mad.lo.s64 	%rd166, %rd165, 75497472, %rd178;
	ld.global.v2.u32 	{%r761, %r760}, [%rd166+-9216];
	bra.uni 	$L__BB0_157;
$L__BB0_156:
	mov.f32 	%f770, 0f00000000;
	// begin inline asm
	{  cvt.rn.f16.f32 %rs182, %f770;}

	// end inline asm
	cvt.u32.u16 	%r669, %rs182;
	shl.b32 	%r670, %r669, 16;
	or.b32  	%r760, %r670, %r669;
	mov.u32 	%r761, %r760;
$L__BB0_157:
	setp.gt.s64 	%p294, %rd31, %rd2;
	st.shared.v2.u32 	[%r8+3072], {%r761, %r760};
	@%p294 bra 	$L__BB0_159;
	ld.global.nc.u64 	%rd167, [%rd5];
	mad.lo.s64 	%rd168, %rd167, 75497472, %rd178;
	ld.global.v2.u32 	{%r763, %r762}, [%rd168+-6144];
	bra.uni 	$L__BB0_160;
$L__BB0_159:
	mov.f32 	%f771, 0f00000000;
	// begin inline asm
	{  cvt.rn.f16.f32 %rs183, %f771;}

	// end inline asm
	cvt.u32.u16 	%r671, %rs183;
	shl.b32 	%r672, %r671, 16;
	or.b32  	%r762, %r672, %r671;
	mov.u32 	%r763, %r762;
$L__BB0_160:
	setp.gt.s64 	%p295, %rd32, %rd2;
	st.shared.v2.u32 	[%r8+3328], {%r763, %r762};
	@%p295 bra 	$L__BB0_162;
	ld.global.nc.u64 	%rd169, [%rd5];
	mad.lo.s64 	%rd170, %rd169, 75497472, %rd178;
	ld.global.v2.u32 	{%r765, %r764}, [%rd170+-3072];
	bra.uni 	$L__BB0_163;
$L__BB0_162:
	mov.f32 	%f772, 0f00000000;
	// begin inline asm
	{  cvt.rn.f16.f32 %rs184, %f772;}

	// end inline asm
	cvt.u32.u16 	%r673, %rs184;
	shl.b32 	%r674, %r673, 16;
	or.b32  	%r764, %r674, %r673;
	mov.u32 	%r765, %r764;
$L__BB0_163:
	setp.gt.s64 	%p296, %rd176, %rd2;
	st.shared.v2.u32 	[%r8+3584], {%r765, %r764};
	@%p296 bra 	$L__BB0_165;
	ld.global.nc.u64 	%rd171, [%rd5];
	mad.lo.s64 	%rd172, %rd171, 75497472, %rd178;
	ld.global.v2.u32 	{%r767, %r766}, [%rd172];
	bra.uni 	$L__BB0_166;
$L__BB0_165:
	mov.f32 	%f773, 0f00000000;
	// begin inline asm
	{  cvt.rn.f16.f32 %rs185, %f773;}

	// end inline asm
	cvt.u32.u16 	%r675, %rs185;
	shl.b32 	%r676, %r675, 16;
	or.b32  	%r766, %r676, %r675;
	mov.u32 	%r767, %r766;
$L__BB0_166:
	st.shared.v2.u32 	[%r8+3840], {%r767, %r766};
	ld.shared.f32 	%f838, [%r6];
	// begin inline asm
	activemask.b32 %r677;
	// end inline asm
	mov.b32 	%r679, %f838;
	shfl.sync.down.b32	%r680|%p297, %r679, 16, 31, %r677;
	mov.b32 	%f839, %r680;
	max.f32 	%f840, %f838, %f839;
	mov.b32 	%r681, %f840;
	shfl.sync.down.b32	%r682|%p298, %r681, 8, 31, %r677;
	mov.b32 	%f841, %r682;
	max.f32 	%f842, %f840, %f841;
	mov.b32 	%r683, %f842;
	shfl.sync.down.b32	%r684|%p299, %r683, 4, 31, %r677;
	mov.b32 	%f843, %r684;
	max.f32 	%f844, %f842, %f843;
	mov.b32 	%r685, %f844;
	shfl.sync.down.b32	%r686|%p300, %r685, 2, 31, %r677;
	mov.b32 	%f845, %r686;
	max.f32 	%f846, %f844, %f845;
	mov.b32 	%r687, %f846;
	shfl.sync.down.b32	%r688|%p301, %r687, 1, 31, %r677;
	mov.b32 	%f847, %r688;
	max.f32 	%f848, %f846, %f847;
	mov.b32 	%r689, %f848;
	shfl.sync.idx.b32	%r690|%p302, %r689, 0, 31, %r677;
	mov.b32 	%f849, %r690;
	max.f32 	%f3, %f977, %f849;
	ld.shared.f32 	%f850, [%r6];
	sub.f32 	%f851, %f850, %f3;
	mul.f32 	%f852, %f851, 0f3FB8AA3B;
	ex2.approx.f32 	%f853, %f852;
	st.shared.f32 	[%r7], %f853;
	// begin inline asm
	activemask.b32 %r678;
	// end inline asm
	mov.b32 	%r691, %f853;
	shfl.sync.down.b32	%r692|%p303, %r691, 16, 31, %r678;
	mov.b32 	%f854, %r692;
	add.f32 	%f855, %f853, %f854;
	mov.b32 	%r693, %f855;
	shfl.sync.down.b32	%r694|%p304, %r693, 8, 31, %r678;
	mov.b32 	%f856, %r694;
	add.f32 	%f857, %f855, %f856;
	mov.b32 	%r695, %f857;
	shfl.sync.down.b32	%r696|%p305, %r695, 4, 31, %r678;
	mov.b32 	%f858, %r696;
	add.f32 	%f859, %f857, %f858;
	mov.b32 	%r697, %f859;
	shfl.sync.down.b32	%r698|%p306, %r697, 2, 31, %r678;
	mov.b32 	%f860, %r698;
	add.f32 	%f861, %f859, %f860;
	mov.b32 	%r699, %f861;
	shfl.sync.down.b32	%r700|%p307, %r699, 1, 31, %r678;
	mov.b32 	%f862, %r700;
	add.f32 	%f863, %f861, %f862;
	mov.b32 	%r701, %f863;
	shfl.sync.idx.b32	%r702|%p308, %r701, 0, 31, %r678;
	mov.b32 	%f864, %r702;
	sub.f32 	%f865, %f977, %f3;
	mul.f32 	%f866, %f865, 0f3FB8AA3B;
	ex2.approx.f32 	%f867, %f866;
	max.f32 	%f868, %f864, 0f3727C5AC;
	fma.rn.f32 	%f4, %f978, %f867, %f868;
	bar.sync 	0;
	ld.shared.f32 	%f869, [_ZZ54rotary_mha_decode_kvconst_12_64_12_2048_float16_kernelE1A];
	ld.shared.u16 	%rs186, [%r9];
	// begin inline asm
	{  cvt.f32.f16 %f774, %rs186;}

	// end inline asm
	fma.rn.f32 	%f870, %f869, %f774, 0f00000000;
	ld.shared.f32 	%f871, [_ZZ54rotary_mha_decode_kvconst_12_64_12_2048_float16_kernelE1A+4];
	ld.shared.u16 	%rs187, [%r9+128];
	// begin inline asm
	{  cvt.f32.f16 %f775, %rs187;}

	// end inline asm
	fma.rn.f32 	%f872, %f871, %f775, %f870;
	ld.shared.f32 	%f873, [_ZZ54rotary_mha_decode_kvconst_12_64_12_2048_float16_kernelE1A+8];
	ld.shared.u16 	%rs188, [%r9+256];
	// begin inline asm
	{  cvt.f32.f16 %f776, %rs188;}

	// end inline asm
	fma.rn.f32 	%f874, %f873, %f776, %f872;
	ld.shared.f32 	%f875, [_ZZ54rotary_mha_decode_kvconst_12_64_12_2048_float16_kernelE1A+12];
	ld.shared.u16 	%rs189, [%r9+384];
	// begin inline asm
	{  cvt.f32.f16 %f777, %rs189;}

	// end inline asm
	fma.rn.f32 	%f876, %f875, %f777, %f874;
	ld.shared.f32 	%f877, [_ZZ54rotary_mha_decode_kvconst_12_64_12_2048_float16_kernelE1A+16];
	ld.shared.u16 	%rs190, [%r9+512];
	// begin inline asm
	{  cvt.f32.f16 %f778, %rs190;}

	// end inline asm
	fma.rn.f32 	%f878, %f877, %f778, %f876;
	ld.shared.f32 	%f879, [_ZZ54rotary_mha_decode_kvconst_12_64_12_2048_float16_kernelE1A+20];
	ld.shared.u16 	%rs191, [%r9+640];
	// begin inline asm
	{  cvt.f32.f16 %f779, %rs191;}

	// end inline asm
	fma.rn.f32 	%f880, %f879, %f779, %f878;
	ld.shared.f32 	%f881, [_ZZ54rotary_mha_decode_kvconst_12_64_12_2048_float16_kernelE1A+24];
	ld.shared.u16 	%rs192, [%r9+768];
	// begin inline asm
	{  cvt.f32.f16 %f780, %rs192;}

	// end inline asm
	fma.rn.f32 	%f882, %f881, %f780, %f880;
	ld.shared.f32 	%f883, [_ZZ54rotary_mha_decode_kvconst_12_64_12_2048_float16_kernelE1A+28];
	ld.shared.u16 	%rs193, [%r9+896];
	// begin inline asm
	{  cvt.f32.f16 %f781, %rs193;}

	// end inline asm
	fma.rn.f32 	%f884, %f883, %f781, %f882;
	ld.shared.f32 	%f885, [_ZZ54rotary_mha_decode_kvconst_12_64_12_2048_float16_kernelE1A+32];
	ld.shared.u16 	%rs194, [%r9+1024];
	// begin inline asm
	{  cvt.f32.f16 %f782, %rs194;}

	// end inline asm
	fma.rn.f32 	%f886, %f885, %f782, %f884;
	ld.shared.f32 	%f887, [_ZZ54rotary_mha_decode_kvconst_12_64_12_2048_float16_kernelE1A+36];
	ld.shared.u16 	%rs195, [%r9+1152];
	// begin inline asm
	{  cvt.f32.f16 %f783, %rs195;}

	// end inline asm
	fma.rn.f32 	%f888, %f887, %f783, %f886;
	ld.shared.f32 	%f889, [_ZZ54rotary_mha_decode_kvconst_12_64_12_2048_float16_kernelE1A+40];
	ld.shared.u16 	%rs196, [%r9+1280];
	// begin inline asm
	{  cvt.f32.f16 %f784, %rs196;}

	// end inline asm
	fma.rn.f32 	%f890, %f889, %f784, %f888;
	ld.shared.f32 	%f891, [_ZZ54rotary_mha_decode_kvconst_12_64_12_2048_float16_kernelE1A+44];
	ld.shared.u16 	%rs197, [%r9+1408];
	// begin inline asm
	{  cvt.f32.f16 %f785, %rs197;}

	// end inline asm
	fma.rn.f32 	%f892, %f891, %f785, %f890;
	ld.shared.f32 	%f893, [_ZZ54rotary_mha_decode_kvconst_12_64_12_2048_float16_kernelE1A+48];
	ld.shared.u16 	%rs198, [%r9+1536];
	// begin inline asm
	{  cvt.f32.f16 %f786, %rs198;}

	// end inline asm
	fma.rn.f32 	%f894, %f893, %f786, %f892;
	ld.shared.f32 	%f895, [_ZZ54rotary_mha_decode_kvconst_12_64_12_2048_float16_kernelE1A+52];
	ld.shared.u16 	%rs199, [%r9+1664];
	// begin inline asm
	{  cvt.f32.f16 %f787, %rs199;}

	// end inline asm
	fma.rn.f32 	%f896, %f895, %f787, %f894;
	ld.shared.f32 	%f897, [_ZZ54rotary_mha_decode_kvconst_12_64_12_2048_float16_kernelE1A+56];
	ld.shared.u16 	%rs200, [%r9+1792];
	// begin inline asm
	{  cvt.f32.f16 %f788, %rs200;}

	// end inline asm
	fma.rn.f32 	%f898, %f897, %f788, %f896;
	ld.shared.f32 	%f899, [_ZZ54rotary_mha_decode_kvconst_12_64_12_2048_float16_kernelE1A+60];
	ld.shared.u16 	%rs201, [%r9+1920];
	// begin inline asm
	{  cvt.f32.f16 %f789, %rs201;}

	// end inline asm
	fma.rn.f32 	%f900, %f899, %f789, %f898;
	ld.shared.f32 	%f901, [_ZZ54rotary_mha_decode_kvconst_12_64_12_2048_float16_kernelE1A+64];
	ld.shared.u16 	%rs202, [%r9+2048];
	// begin inline asm
	{  cvt.f32.f16 %f790, %rs202;}

	// end inline asm
	fma.rn.f32 	%f902, %f901, %f790, %f900;
	ld.shared.f32 	%f903, [_ZZ54rotary_mha_decode_kvconst_12_64_12_2048_float16_kernelE1A+68];
	ld.shared.u16 	%rs203, [%r9+2176];
	// begin inline asm
	{  cvt.f32.f16 %f791, %rs203;}

	// end inline asm
	fma.rn.f32 	%f904, %f903, %f791, %f902;
	ld.shared.f32 	%f905, [_ZZ54rotary_mha_decode_kvconst_12_64_12_2048_float16_kernelE1A+72];
	ld.shared.u16 	%rs204, [%r9+2304];
	// begin inline asm
	{  cvt.f32.f16 %f792, %rs204;}

	// end inline asm
	fma.rn.f32 	%f906, %f905, %f792, %f904;
	ld.shared.f32 	%f907, [_ZZ54rotary_mha_decode_kvconst_12_64_12_2048_float16_kernelE1A+76];
	ld.shared.u16 	%rs205, [%r9+2432];
	// begin inline asm
	{  cvt.f32.f16 %f793, %rs205;}

	// end inline asm
	fma.rn.f32 	%f908, %f907, %f793, %f906;
	ld.shared.f32 	%f909, [_ZZ54rotary_mha_decode_kvconst_12_64_12_2048_float16_kernelE1A+80];
	ld.shared.u16 	%rs206, [%r9+2560];
	// begin inline asm
	{  cvt.f32.f16 %f794, %rs206;}

	// end inline asm
	fma.rn.f32 	%f910, %f909, %f794, %f908;
	ld.shared.f32 	%f911, [_ZZ54rotary_mha_decode_kvconst_12_64_12_2048_float16_kernelE1A+84];
	ld.shared.u16 	%rs207, [%r9+2688];
	// begin inline asm
	{  cvt.f32.f16 %f795, %rs207;}

	// end inline asm
	fma.rn.f32 	%f912, %f911, %f795, %f910;
	ld.shared.f32 	%f913, [_ZZ54rotary_mha_decode_kvconst_12_64_12_2048_float16_kernelE1A+88];
	ld.shared.u16 	%rs208, [%r9+2816];
	// begin inline asm
	{  cvt.f32.f16 %f796, %rs208;}

	// end inline asm
	fma.rn.f32 	%f914, %f913, %f796, %f912;
	ld.shared.f32 	%f915, [_ZZ54rotary_mha_decode_kvconst_12_64_12_2048_float16_kernelE1A+92];
	ld.shared.u16 	%rs209, [%r9+2944];
	// begin inline asm
	{  cvt.f32.f16 %f797, %rs209;}

	// end inline asm
	fma.rn.f32 	%f916, %f915, %f797, %f914;
	ld.shared.f32 	%f917, [_ZZ54rotary_mha_decode_kvconst_12_64_12_2048_float16_kernelE1A+96];
	ld.shared.u16 	%rs210, [%r9+3072];
	// begin inline asm
	{  cvt.f32.f16 %f798, %rs210;}

	// end inline asm
	fma.rn.f32 	%f918, %f917, %f798, %f916;
	ld.shared.f32 	%f919, [_ZZ54rotary_mha_decode_kvconst_12_64_12_2048_float16_kernelE1A+100];
	ld.shared.u16 	%rs211, [%r9+3200];
	// begin inline asm
	{  cvt.f32.f16 %f799, %rs211;}

	// end inline asm
	fma.rn.f32 	%f920, %f919, %f799, %f918;
	ld.shared.f32 	%f921, [_ZZ54rotary_mha_decode_kvconst_12_64_12_2048_float16_kernelE1A+104];
	ld.shared.u16 	%rs212, [%r9+3328];
	// begin inline asm
	{  cvt.f32.f16 %f800, %rs212;}

	// end inline asm
	fma.rn.f32 	%f922, %f921, %f800, %f920;
	ld.shared.f32 	%f923, [_ZZ54rotary_mha_decode_kvconst_12_64_12_2048_float16_kernelE1A+108];
	ld.shared.u16 	%rs213, [%r9+3456];
	// begin inline asm
	{  cvt.f32.f16 %f801, %rs213;}

	// end inline asm
	fma.rn.f32 	%f924, %f923, %f801, %f922;
	ld.shared.f32 	%f925, [_ZZ54rotary_mha_decode_kvconst_12_64_12_2048_float16_kernelE1A+112];
	ld.shared.u16 	%rs214, [%r9+3584];
	// begin inline asm
	{  cvt.f32.f16 %f802, %rs214;}

	// end inline asm
	fma.rn.f32 	%f926, %f925, %f802, %f924;
	ld.shared.f32 	%f927, [_ZZ54rotary_mha_decode_kvconst_12_64_12_2048_float16_kernelE1A+116];
	ld.shared.u16 	%rs215, [%r9+3712];
	// begin inline asm
	{  cvt.f32.f16 %f803, %rs215;}

	// end inline asm
	fma.rn.f32 	%f928, %f927, %f803, %f926;
	ld.shared.f32 	%f929, [_ZZ54rotary_mha_decode_kvconst_12_64_12_2048_float16_kernelE1A+120];
	ld.shared.u16 	%rs216, [%r9+3840];
	// begin inline asm
	{  cvt.f32.f16 %f804, %rs216;}

	// end inline asm
	fma.rn.f32 	%f930, %f929, %f804, %f928;
	ld.shared.f32 	%f931, [_ZZ54rotary_mha_decode_kvconst_12_64_12_2048_float16_kernelE1A+124];
	ld.shared.u16 	%rs217, [%r9+3968];
	// begin inline asm
	{  cvt.f32.f16 %f805, %rs217;}

	// end inline asm
	fma.rn.f32 	%f932, %f931, %f805, %f930;
	ld.shared.f32 	%f933, [%r10];
	mul.f32 	%f934, %f978, %f933;
	fma.rn.f32 	%f935, %f867, %f934, %f932;
	div.rn.f32 	%f936, %f935, %f4;
	st.shared.f32 	[%r10], %f936;
	ld.shared.u16 	%rs218, [%r9+64];
	// begin inline asm
	{  cvt.f32.f16 %f806, %rs218;}

	// end inline asm
	fma.rn.f32 	%f937, %f869, %f806, 0f00000000;
	ld.shared.u16 	%rs219, [%r9+192];
	// begin inline asm
	{  cvt.f32.f16 %f807, %rs219;}

	// end inline asm
	fma.rn.f32 	%f938, %f871, %f807, %f937;
	ld.shared.u16 	%rs220, [%r9+320];
	// begin inline asm
	{  cvt.f32.f16 %f808, %rs220;}

	// end inline asm
	fma.rn.f32 	%f939, %f873, %f808, %f938;
	ld.shared.u16 	%rs221, [%r9+448];
	// begin inline asm
	{  cvt.f32.f16 %f809, %rs221;}

	// end inline asm
	fma.rn.f32 	%f940, %f875, %f809, %f939;
	ld.shared.u16 	%rs222, [%r9+576];
	// begin inline asm
	{  cvt.f32.f16 %f810, %rs222;}

	// end inline asm
	fma.rn.f32 	%f941, %f877, %f810, %f940;
	ld.shared.u16 	%rs223, [%r9+704];
	// begin inline asm
	{  cvt.f32.f16 %f811, %rs223;}

	// end inline asm
	fma.rn.f32 	%f942, %f879, %f811, %f941;
	ld.shared.u16 	%rs224, [%r9+832];
	// begin inline asm
	{  cvt.f32.f16 %f812, %rs224;}

	// end inline asm
	fma.rn.f32 	%f943, %f881, %f812, %f942;
	ld.shared.u16 	%rs225, [%r9+960];
	// begin inline asm
	{  cvt.f32.f16 %f813, %rs225;}

	// end inline asm
	fma.rn.f32 	%f944, %f883, %f813, %f943;
	ld.shared.u16 	%rs226, [%r9+1088];
	// begin inline asm
	{  cvt.f32.f16 %f814, %rs226;}

	// end inline asm
	fma.rn.f32 	%f945, %f885, %f814, %f944;
	ld.shared.u16 	%rs227, [%r9+1216];
	// begin inline asm
	{  cvt.f32.f16 %f815, %rs227;}

	// end inline asm
	fma.rn.f32 	%f946, %f887, %f815, %f945;
	ld.shared.u16 	%rs228, [%r9+1344];
	// begin inline asm
	{  cvt.f32.f16 %f816, %rs228;}

	// end inline asm
	fma.rn.f32 	%f947, %f889, %f816, %f946;
	ld.shared.u16 	%rs229, [%r9+1472];
	// begin inline asm
	{  cvt.f32.f16 %f817, %rs229;}

	// end inline asm
	fma.rn.f32 	%f948, %f891, %f817, %f947;
	ld.shared.u16 	%rs230, [%r9+1600];
	// begin inline asm
	{  cvt.f32.f16 %f818, %rs230;}

	// end inline asm
	fma.rn.f32 	%f949, %f893, %f818, %f948;
	ld.shared.u16 	%rs231, [%r9+1728];
	// begin inline asm
	{  cvt.f32.f16 %f819, %rs231;}

	// end inline asm
	fma.rn.f32 	%f950, %f895, %f819, %f949;
	ld.shared.u16 	%rs232, [%r9+1856];
	// begin inline asm
	{  cvt.f32.f16 %f820, %rs232;}

	// end inline asm
	fma.rn.f32 	%f951, %f897, %f820, %f950;
	ld.shared.u16 	%rs233, [%r9+1984];
	// begin inline asm
	{  cvt.f32.f16 %f821, %rs233;}

	// end inline asm
	fma.rn.f32 	%f952, %f899, %f821, %f951;
	ld.shared.u16 	%rs234, [%r9+2112];
	// begin inline asm
	{  cvt.f32.f16 %f822, %rs234;}

	// end inline asm
	fma.rn.f32 	%f953, %f901, %f822, %f952;
	ld.shared.u16 	%rs235, [%r9+2240];
	// begin inline asm
	{  cvt.f32.f16 %f823, %rs235;}

	// end inline asm
	fma.rn.f32 	%f954, %f903, %f823, %f953;
	ld.shared.u16 	%rs236, [%r9+2368];
	// begin inline asm
	{  cvt.f32.f16 %f824, %rs236;}

	// end inline asm
	fma.rn.f32 	%f955, %f905, %f824, %f954;
	ld.shared.u16 	%rs237, [%r9+2496];
	// begin inline asm
	{  cvt.f32.f16 %f825, %rs237;}

	// end inline asm
	fma.rn.f32 	%f956, %f907, %f825, %f955;
	ld.shared.u16 	%rs238, [%r9+2624];
	// begin inline asm
	{  cvt.f32.f16 %f826, %rs238;}

	// end inline asm
	fma.rn.f32 	%f957, %f909, %f826, %f956;
	ld.shared.u16 	%rs239, [%r9+2752];
	// begin inline asm
	{  cvt.f32.f16 %f827, %rs239;}

	// end inline asm
	fma.rn.f32 	%f958, %f911, %f827, %f957;
	ld.shared.u16 	%rs240, [%r9+2880];
	// begin inline asm
	{  cvt.f32.f16 %f828, %rs240;}

	// end inline asm
	fma.rn.f32 	%f959, %f913, %f828, %f958;
	ld.shared.u16 	%rs241, [%r9+3008];
	// begin inline asm
	{  cvt.f32.f16 %f829, %rs241;}

	// end inline asm
	fma.rn.f32 	%f960, %f915, %f829, %f959;
	ld.shared.u16 	%rs242, [%r9+3136];
	// begin inline asm
	{  cvt.f32.f16 %f830, %rs242;}

	// end inline asm
	fma.rn.f32 	%f961, %f917, %f830, %f960;
	ld.shared.u16 	%rs243, [%r9+3264];
	// begin inline asm
	{  cvt.f32.f16 %f831, %rs243;}

	// end inline asm
	fma.rn.f32 	%f962, %f919, %f831, %f961;
	ld.shared.u16 	%rs244, [%r9+3392];
	// begin inline asm
	{  cvt.f32.f16 %f832, %rs244;}

	// end inline asm
	fma.rn.f32 	%f963, %f921, %f832, %f962;
	ld.shared.u16 	%rs245, [%r9+3520];
	// begin inline asm
	{  cvt.f32.f16 %f833, %rs245;}

	// end inline asm
	fma.rn.f32 	%f964, %f923, %f833, %f963;
	ld.shared.u16 	%rs246, [%r9+3648];
	// begin inline asm
	{  cvt.f32.f16 %f834, %rs246;}

	// end inline asm
	fma.rn.f32 	%f965, %f925, %f834, %f964;
	ld.shared.u16 	%rs247, [%r9+3776];
	// begin inline asm
	{  cvt.f32.f16 %f835, %rs247;}

	// end inline asm
	fma.rn.f32 	%f966, %f927, %f835, %f965;
	ld.shared.u16 	%rs248, [%r9+3904];
	// begin inline asm
	{  cvt.f32.f16 %f836, %rs248;}

	// end inline asm
	fma.rn.f32 	%f967, %f929, %f836, %f966;
	ld.shared.u16 	%rs249, [%r9+4032];
	// begin inline asm
	{  cvt.f32.f16 %f837, %rs249;}

	// end inline asm
	fma.rn.f32 	%f968, %f931, %f837, %f967;
	ld.shared.f32 	%f969, [%r10+128];
	mul.f32 	%f970, %f978, %f969;
	fma.rn.f32 	%f971, %f867, %f970, %f968;
	div.rn.f32 	%f972, %f971, %f4;
	st.shared.f32 	[%r10+128], %f972;
	add.s64 	%rd179, %rd179, 1;
	add.s64 	%rd178, %rd178, 49152;
	add.s64 	%rd177, %rd177, 32;
	add.s64 	%rd176, %rd176, 32;
	setp.lt.u64 	%p309, %rd179, %rd10;
	mov.f32 	%f977, %f3;
	mov.f32 	%f978, %f4;
	@%p309 bra 	$L__BB0_6;
$L__BB0_167:
	setp.gt.u32 	%p310, %r1, 15;
	bar.sync 	0;
	@%p310 bra 	$L__BB0_169;
	mad.lo.s32 	%r703, %r1, 12, %r10;
	ld.shared.f32 	%f973, [%r703];
	// begin inline asm
	{  cvt.rn.f16.f32 %rs250, %f973;}

	// end inline asm
	cvta.to.global.u64 	%rd173, %rd37;
	shl.b64 	%rd174, %rd9, 1;
	add.s64 	%rd175, %rd173, %rd174;
	st.global.u16 	[%rd175], %rs250;
	ld.shared.f32 	%f974, [%r703+4];
	// begin inline asm
	{  cvt.rn.f16.f32 %rs251, %f974;}

	// end inline asm
	st.global.u16 	[%rd175+2], %rs251;
	ld.shared.f32 	%f975, [%r703+8];
	// begin inline asm
	{  cvt.rn.f16.f32 %rs252, %f975;}

	// end inline asm
	st.global.u16 	[%rd175+4], %rs252;
	ld.shared.f32 	%f976, [%r703+12];
	// begin inline asm
	{  cvt.rn.f16.f32 %rs253, %f976;}

	// end inline asm
	st.global.u16 	[%rd175+6], %rs253;
$L__BB0_169:
	ret;

}


// ===== COMPILED SASS (sm_100) =====

	.target	sm_100

	.elftype	@"ET_EXEC"


//--------------------- .note.nv.tkinfo           --------------------------
	.section	.note.nv.tkinfo,"",@"SHT_NOTE"
	.sectionflags	@"SHF_NOTE_NV_TKINFO"
	.tkinfo
        /*0018*/ 	.word	0x00000002
        /*0030*/ 	.string	""
        /*0030*/ 	.string	"ptxas"
        /*0030*/ 	.string	"Cuda compilation tools, release 13.0, V13.0.88"
        /*0030*/ 	.string	"Build cuda_13.0.r13.0/compiler.36424714_0"
        /*0030*/ 	.string	"-arch sm_100 -m 64 "



//--------------------- .note.nv.cuinfo           --------------------------
	.section	.note.nv.cuinfo,"",@"SHT_NOTE"
	.sectionflags	@"SHF_NOTE_NV_CUINFO"
        /*0018*/ 	.short	0x0002
        /*001a*/ 	.short	0x0064
        /*001c*/ 	.short	0x0082
	.zero		2


//--------------------- .nv.info                  --------------------------
	.section	.nv.info,"",@"SHT_CUDA_INFO"
	.align	4


	//----- nvinfo : EIATTR_REGCOUNT
	.align		4
        /*0000*/ 	.byte	0x04, 0x2f
        /*0002*/ 	.short	(.L_1 - .L_0)
	.align		4
.L_0:
        /*0004*/ 	.word	index@(rotary_mha_decode_kvconst_12_64_12_2048_float16_kernel)
        /*0008*/ 	.word	0x00000048


	//----- nvinfo : EIATTR_FRAME_SIZE
	.align		4
.L_1:
        /*000c*/ 	.byte	0x04, 0x11
        /*000e*/ 	.short	(.L_3 - .L_2)
	.align		4
.L_2:
        /*0010*/ 	.word	index@($__internal_0_$__cuda_sm3x_div_rn_noftz_f32_slowpath)
        /*0014*/ 	.word	0x00000010


	//----- nvinfo : EIATTR_FRAME_SIZE
	.align		4
.L_3:
        /*0018*/ 	.byte	0x04, 0x11
        /*001a*/ 	.short	(.L_5 - .L_4)
	.align		4
.L_4:
        /*001c*/ 	.word	index@(rotary_mha_decode_kvconst_12_64_12_2048_float16_kernel)
        /*0020*/ 	.word	0x00000010


	//----- nvinfo : EIATTR_MIN_STACK_SIZE
	.align		4
.L_5:
        /*0024*/ 	.byte	0x04, 0x12
        /*0026*/ 	.short	(.L_7 - .L_6)
	.align		4
.L_6:
        /*0028*/ 	.word	index@(rotary_mha_decode_kvconst_12_64_12_2048_float16_kernel)
        /*002c*/ 	.word	0x00000010
.L_7:


//--------------------- .nv.compat                --------------------------
	.section	.nv.compat,"",@"SHT_CUDA_COMPAT_INFO"
	.align	4
        /*0000*/ 	.byte	0x02, 0x09, 0x00, 0x00, 0x02, 0x02, 0x01, 0x00, 0x02, 0x05, 0x05, 0x00, 0x03, 0x07, 0x01, 0x01
        /*0010*/ 	.byte	0x02, 0x03, 0x00, 0x00, 0x02, 0x06, 0x01, 0x00, 0x04, 0x0b, 0x08, 0x00, 0x01, 0x00, 0x00, 0x00
        /*0020*/ 	.byte	0x00, 0x00, 0x00, 0x00


//--------------------- .nv.info.rotary_mha_decode_kvconst_12_64_12_2048_float16_kernel --------------------------
	.section	.nv.info.rotary_mha_decode_kvconst_12_64_12_2048_float16_kernel,"",@"SHT_CUDA_INFO"
	.sectionflags	@""
	.align	4


	//----- nvinfo : EIATTR_CUDA_API_VERSION
	.align		4
        /*0000*/ 	.byte	0x04, 0x37
        /*0002*/ 	.short	(.L_9 - .L_8)
.L_8:
        /*0004*/ 	.word	0x00000082


	//----- nvinfo : EIATTR_KPARAM_INFO
	.align		4
.L_9:
        /*0008*/ 	.byte	0x04, 0x17
        /*000a*/ 	.short	(.L_11 - .L_10)
.L_10:
        /*000c*/ 	.word	0x00000000
        /*0010*/ 	.short	0x0009
        /*0012*/ 	.short	0x0048
        /*0014*/ 	.byte	0x00, 0xf0, 0x21, 0x00


	//----- nvinfo : EIATTR_KPARAM_INFO
	.align		4
.L_11:
        /*0018*/ 	.byte	0x04, 0x17
        /*001a*/ 	.short	(.L_13 - .L_12)
.L_12:
        /*001c*/ 	.word	0x00000000
        /*0020*/ 	.short	0x0008
        /*0022*/ 	.short	0x0040
        /*0024*/ 	.byte	0x00, 0xf0, 0x21, 0x00


	//----- nvinfo : EIATTR_KPARAM_INFO
	.align		4
.L_13:
        /*0028*/ 	.byte	0x04, 0x17
        /*002a*/ 	.short	(.L_15 - .L_14)
.L_14:
        /*002c*/ 	.word	0x00000000
        /*0030*/ 	.short	0x0007
        /*0032*/ 	.short	0x0038
        /*0034*/ 	.byte	0x00, 0xf0, 0x21, 0x00


	//----- nvinfo : EIATTR_KPARAM_INFO
	.align		4
.L_15:
        /*0038*/ 	.byte	0x04, 0x17
        /*003a*/ 	.short	(.L_17 - .L_16)
.L_16:
        /*003c*/ 	.word	0x00000000
        /*0040*/ 	.short	0x0006
        /*0042*/ 	.short	0x0030
        /*0044*/ 	.byte	0x00, 0xf5, 0x21, 0x00


	//----- nvinfo : EIATTR_KPARAM_INFO
	.align		4
.L_17:
        /*0048*/ 	.byte	0x04, 0x17
        /*004a*/ 	.short	(.L_19 - .L_18)
.L_18:
        /*004c*/ 	.word	0x00000000
        /*0050*/ 	.short	0x0005
        /*0052*/ 	.short	0x0028
        /*0054*/ 	.byte	0x00, 0xf5, 0x21, 0x00


	//----- nvinfo : EIATTR_KPARAM_INFO
	.align		4
.L_19:
        /*0058*/ 	.byte	0x04, 0x17
        /*005a*/ 	.short	(.L_21 - .L_20)
.L_20:
        /*005c*/ 	.word	0x00000000
        /*0060*/ 	.short	0x0004
        /*0062*/ 	.short	0x0020
        /*0064*/ 	.byte	0x00, 0xf5, 0x21, 0x00


	//----- nvinfo : EIATTR_KPARAM_INFO
	.align		4
.L_21:
        /*0068*/ 	.byte	0x04, 0x17
        /*006a*/ 	.short	(.L_23 - .L_22)
.L_22:
        /*006c*/ 	.word	0x00000000
        /*0070*/ 	.short	0x0003
        /*0072*/ 	.short	0x0018
        /*0074*/ 	.byte	0x00, 0xf5, 0x21, 0x00


	//----- nvinfo : EIATTR_KPARAM_INFO
	.align		4
.L_23:
        /*0078*/ 	.byte	0x04, 0x17
        /*007a*/ 	.short	(.L_25 - .L_24)
.L_24:
        /*007c*/ 	.word	0x00000000
        /*0080*/ 	.short	0x0002
        /*0082*/ 	.short	0x0010
        /*0084*/ 	.byte	0x00, 0xf5, 0x21, 0x00


	//----- nvinfo : EIATTR_KPARAM_INFO
	.align		4
.L_25:
        /*0088*/ 	.byte	0x04, 0x17
        /*008a*/ 	.short	(.L_27 - .L_26)
.L_26:
        /*008c*/ 	.word	0x00000000
        /*0090*/ 	.short	0x0001
        /*0092*/ 	.short	0x0008
        /*0094*/ 	.byte	0x00, 0xf5, 0x21, 0x00


	//----- nvinfo : EIATTR_KPARAM_INFO
	.align		4
.L_27:
        /*0098*/ 	.byte	0x04, 0x17
        /*009a*/ 	.short	(.L_29 - .L_28)
.L_28:
        /*009c*/ 	.word	0x00000000
        /*00a0*/ 	.short	0x0000
        /*00a2*/ 	.short	0x0000
        /*00a4*/ 	.byte	0x00, 0xf5, 0x21, 0x00


	//----- nvinfo : EIATTR_SPARSE_MMA_MASK
	.align		4
.L_29:
        /*00a8*/ 	.byte	0x03, 0x50
        /*00aa*/ 	.short	0x0000


	//----- nvinfo : EIATTR_MAXREG_COUNT
	.align		4
        /*00ac*/ 	.byte	0x03, 0x1b
        /*00ae*/ 	.short	0x00ff


	//----- nvinfo : EIATTR_NUM_BARRIERS
	.align		4
        /*00b0*/ 	.byte	0x02, 0x4c
        /*00b2*/ 	.byte	0x01
	.zero		1


	//----- nvinfo : EIATTR_ANNOTATIONS
	.align		4
        /*00b4*/ 	.byte	0x04, 0x55
        /*00b6*/ 	.short	(.L_31 - .L_30)


	//   ....[0]....
.L_30:
        /*00b8*/ 	.word	0x00000001
        /*00bc*/ 	.byte	0xf0, 0x05, 0x00, 0x00, 0x01, 0x00, 0x00, 0x00, 0x10, 0x06, 0x00, 0x00, 0x01, 0x00, 0x00, 0x00
        /*00cc*/ 	.byte	0x30, 0x0c, 0x00, 0x00, 0x01, 0x00, 0x00, 0x00, 0x10, 0x85, 0x00, 0x00, 0x01, 0x00, 0x00, 0x00
        /*00dc*/ 	.byte	0x30, 0x85, 0x00, 0x00, 0x01, 0x00, 0x00, 0x00, 0x40, 0x85, 0x00, 0x00


	//----- nvinfo : EIATTR_MERCURY_ISA_VERSION
	.align		4
.L_31:
        /*00e8*/ 	.byte	0x03, 0x5f
        /*00ea*/ 	.short	0x0101


	//----- nvinfo : EIATTR_COOP_GROUP_MASK_REGIDS
	.align		4
        /*00ec*/ 	.byte	0x04, 0x29
        /*00ee*/ 	.short	(.L_33 - .L_32)


	//   ....[0]....
.L_32:
        /*00f0*/ 	.word	0x0500001c


	//   ....[1]....
        /*00f4*/ 	.word	0x0500001c


	//   ....[2]....
        /*00f8*/ 	.word	0x0500001c


	//   ....[3]....
        /*00fc*/ 	.word	0x0500001c


	//   ....[4]....
        /*0100*/ 	.word	0x0500001c


	//   ....[5]....
        /*0104*/ 	.word	0x0500001c


	//   ....[6]....
        /*0108*/ 	.word	0x0500001d


	//   ....[7]....
        /*010c*/ 	.word	0x0500001d


	//   ....[8]....
        /*0110*/ 	.word	0x0500001d


	//   ....[9]....
        /*0114*/ 	.word	0x0500001d


	//   ....[10]....
        /*0118*/ 	.word	0x0500001d


	//   ....[11]....
        /*011c*/ 	.word	0x0500001d


	//   ....[12]....
        /*0120*/ 	.word	0x0500001c


	//   ....[13]....
        /*0124*/ 	.word	0x0500001c


	//   ....[14]....
        /*0128*/ 	.word	0x0500001c


	//   ....[15]....
        /*012c*/ 	.word	0x0500001c


	//   ....[16]....
        /*0130*/ 	.word	0x0500001c


	//   ....[17]....
        /*0134*/ 	.word	0x0500001c


	//   ....[18]....
        /*0138*/ 	.word	0x0500001d


	//   ....[19]....
        /*013c*/ 	.word	0x0500001d


	//   ....[20]....
        /*0140*/ 	.word	0x0500001d


	//   ....[21]....
        /*0144*/ 	.word	0x0500001d


	//   ....[22]....
        /*0148*/ 	.word	0x0500001d


	//   ....[23]....
        /*014c*/ 	.word	0x0500001d


	//   ....[24]....
        /*0150*/ 	.word	0x0500001c


	//   ....[25]....
        /*0154*/ 	.word	0x0500001c


	//   ....[26]....
        /*0158*/ 	.word	0x0500001c


	//   ....[27]....
        /*015c*/ 	.word	0x0500001c


	//   ....[28]....
        /*0160*/ 	.word	0x0500001c


	//   ....[29]....
        /*0164*/ 	.word	0x0500001c


	//   ....[30]....
        /*0168*/ 	.word	0x0500001d


	//   ....[31]....
        /*016c*/ 	.word	0x0500001d


	//   ....[32]....
        /*0170*/ 	.word	0x0500001d


	//   ....[33]....
        /*0174*/ 	.word	0x0500001d


	//   ....[34]....
        /*0178*/ 	.word	0x0500001d


	//   ....[35]....
        /*017c*/ 	.word	0x0500001d


	//   ....[36]....
        /*0180*/ 	.word	0x0500001c


	//   ....[37]....
        /*0184*/ 	.word	0x0500001c


	//   ....[38]....
        /*0188*/ 	.word	0x0500001c


	//   ....[39]....
        /*018c*/ 	.word	0x0500001c


	//   ....[40]....
        /*0190*/ 	.word	0x0500001c


	//   ....[41]....
        /*0194*/ 	.word	0x0500001c


	//   ....[42]....
        /*0198*/ 	.word	0x0500001d


	//   ....[43]....
        /*019c*/ 	.word	0x0500001d


	//   ....[44]....
        /*01a0*/ 	.word	0x0500001d


	//   ....[45]....
        /*01a4*/ 	.word	0x0500001d


	//   ....[46]....
        /*01a8*/ 	.word	0x0500001d


	//   ....[47]....
        /*01ac*/ 	.word	0x0500001d


	//   ....[48]....
        /*01b0*/ 	.word	0x0500001c


	//   ....[49]....
        /*01b4*/ 	.word	0x0500001c


	//   ....[50]....
        /*01b8*/ 	.word	0x0500001c


	//   ....[51]....
        /*01bc*/ 	.word	0x0500001c


	//   ....[52]....
        /*01c0*/ 	.word	0x0500001c


	//   ....[53]....
        /*01c4*/ 	.word	0x0500001c


	//   ....[54]....
        /*01c8*/ 	.word	0x0500001d


	//   ....[55]....
        /*01cc*/ 	.word	0x0500001d


	//   ....[56]....
        /*01d0*/ 	.word	0x0500001d


	//   ....[57]....
        /*01d4*/ 	.word	0x0500001d


	//   ....[58]....
        /*01d8*/ 	.word	0x0500001d


	//   ....[59]....
        /*01dc*/ 	.word	0x0500001d


	//   ....[60]....
        /*01e0*/ 	.word	0x0500001c


	//   ....[61]....
        /*01e4*/ 	.word	0x0500001c


	//   ....[62]....
        /*01e8*/ 	.word	0x0500001c


	//   ....[63]....
        /*01ec*/ 	.word	0x0500001c


	//   ....[64]....
        /*01f0*/ 	.word	0x0500001c


	//   ....[65]....
        /*01f4*/ 	.word	0x0500001c


	//   ....[66]....
        /*01f8*/ 	.word	0x0500001d


	//   ....[67]....
        /*01fc*/ 	.word	0x0500001d


	//   ....[68]....
        /*0200*/ 	.word	0x0500001d


	//   ....[69]....
        /*0204*/ 	.word	0x0500001d


	//   ....[70]....
        /*0208*/ 	.word	0x0500001d


	//   ....[71]....
        /*020c*/ 	.word	0x0500001d


	//   ....[72]....
        /*0210*/ 	.word	0x0500001c


	//   ....[73]....
        /*0214*/ 	.word	0x0500001c


	//   ....[74]....
        /*0218*/ 	.word	0x0500001c


	//   ....[75]....
        /*021c*/ 	.word	0x0500001c


	//   ....[76]....
        /*0220*/ 	.word	0x0500001c


	//   ....[77]....
        /*0224*/ 	.word	0x0500001c


	//   ....[78]....
        /*0228*/ 	.word	0x0500001c


	//   ....[79]....
        /*022c*/ 	.word	0x0500001c


	//   ....[80]....
        /*0230*/ 	.word	0x0500001c


	//   ....[81]....
        /*0234*/ 	.word	0x0500001c


	//   ....[82]....
        /*0238*/ 	.word	0x0500001c


	//   ....[83]....
        /*023c*/ 	.word	0x0500001c


	//   ....[84]....
        /*0240*/ 	.word	0x0500001b


	//   ....[85]....
        /*0244*/ 	.word	0x0500001b


	//   ....[86]....
        /*0248*/ 	.word	0x0500001b


	//   ....[87]....
        /*024c*/ 	.word	0x0500001b


	//   ....[88]....
        /*0250*/ 	.word	0x0500001b


	//   ....[89]....
        /*0254*/ 	.word	0x0500001b


	//   ....[90]....
        /*0258*/ 	.word	0x0500001a


	//   ....[91]....
        /*025c*/ 	.word	0x0500001a


	//   ....[92]....
        /*0260*/ 	.word	0x0500001a


	//   ....[93]....
        /*0264*/ 	.word	0x0500001a


	//   ....[94]....
        /*0268*/ 	.word	0x0500001a


	//   ....[95]....
        /*026c*/ 	.word	0x0500001a


	//   ....[96]....
        /*0270*/ 	.word	0x05000019


	//   ....[97]....
        /*0274*/ 	.word	0x05000019


	//   ....[98]....
        /*0278*/ 	.word	0x05000019


	//   ....[99]....
        /*027c*/ 	.word	0x05000019


	//   ....[100]....
        /*0280*/ 	.word	0x05000019


	//   ....[101]....
        /*0284*/ 	.word	0x05000019


	//   ....[102]....
        /*0288*/ 	.word	0x05000018


	//   ....[103]....
        /*028c*/ 	.word	0x05000018


	//   ....[104]....
        /*0290*/ 	.word	0x05000018


	//   ....[105]....
        /*0294*/ 	.word	0x05000018


	//   ....[106]....
        /*0298*/ 	.word	0x05000018


	//   ....[107]....
        /*029c*/ 	.word	0x05000018


	//   ....[108]....
        /*02a0*/ 	.word	0x05000017


	//   ....[109]....
        /*02a4*/ 	.word	0x05000017


	//   ....[110]....
        /*02a8*/ 	.word	0x05000017


	//   ....[111]....
        /*02ac*/ 	.word	0x05000017


	//   ....[112]....
        /*02b0*/ 	.word	0x05000017


	//   ....[113]....
        /*02b4*/ 	.word	0x05000017


	//   ....[114]....
        /*02b8*/ 	.word	0x05000016


	//   ....[115]....
        /*02bc*/ 	.word	0x05000016


	//   ....[116]....
        /*02c0*/ 	.word	0x05000016


	//   ....[117]....
        /*02c4*/ 	.word	0x05000016


	//   ....[118]....
        /*02c8*/ 	.word	0x05000016


	//   ....[119]....
        /*02cc*/ 	.word	0x05000016


	//   ....[120]....
        /*02d0*/ 	.word	0x05000015


	//   ....[121]....
        /*02d4*/ 	.word	0x05000015


	//   ....[122]....
        /*02d8*/ 	.word	0x05000015


	//   ....[123]....
        /*02dc*/ 	.word	0x05000015


	//   ....[124]....
        /*02e0*/ 	.word	0x05000015


	//   ....[125]....
        /*02e4*/ 	.word	0x05000015


	//   ....[126]....
        /*02e8*/ 	.word	0x05000014


	//   ....[127]....
        /*02ec*/ 	.word	0x05000014


	//   ....[128]....
        /*02f0*/ 	.word	0x05000014


	//   ....[129]....
        /*02f4*/ 	.word	0x05000014


	//   ....[130]....
        /*02f8*/ 	.word	0x05000014


	//   ....[131]....
        /*02fc*/ 	.word	0x05000014


	//   ....[132]....
        /*0300*/ 	.word	0x05000013


	//   ....[133]....
        /*0304*/ 	.word	0x05000013


	//   ....[134]....
        /*0308*/ 	.word	0x05000013


	//   ....[135]....
        /*030c*/ 	.word	0x05000013


	//   ....[136]....
        /*0310*/ 	.word	0x05000013


	//   ....[137]....
        /*0314*/ 	.word	0x05000013


	//   ....[138]....
        /*0318*/ 	.word	0x05000012


	//   ....[139]....
        /*031c*/ 	.word	0x05000012


	//   ....[140]....
        /*0320*/ 	.word	0x05000012


	//   ....[141]....
        /*0324*/ 	.word	0x05000012


	//   ....[142]....
        /*0328*/ 	.word	0x05000012


	//   ....[143]....
        /*032c*/ 	.word	0x05000012


	//   ....[144]....
        /*0330*/ 	.word	0x05000011


	//   ....[145]....
        /*0334*/ 	.word	0x05000011


	//   ....[146]....
        /*0338*/ 	.word	0x05000011


	//   ....[147]....
        /*033c*/ 	.word	0x05000011


	//   ....[148]....
        /*0340*/ 	.word	0x05000011


	//   ....[149]....
        /*0344*/ 	.word	0x05000011


	//   ....[150]....
        /*0348*/ 	.word	0x05000010


	//   ....[151]....
        /*034c*/ 	.word	0x05000010


	//   ....[152]....
        /*0350*/ 	.word	0x05000010


	//   ....[153]....
        /*0354*/ 	.word	0x05000010


	//   ....[154]....
        /*0358*/ 	.word	0x05000010


	//   ....[155]....
        /*035c*/ 	.word	0x05000010


	//   ....[156]....
        /*0360*/ 	.word	0x0500000f


	//   ....[157]....
        /*0364*/ 	.word	0x0500000f


	//   ....[158]....
        /*0368*/ 	.word	0x0500000f


	//   ....[159]....
        /*036c*/ 	.word	0x0500000f


	//   ....[160]....
        /*0370*/ 	.word	0x0500000f


	//   ....[161]....
        /*0374*/ 	.word	0x0500000f


	//   ....[162]....
        /*0378*/ 	.word	0x0500000e


	//   ....[163]....
        /*037c*/ 	.word	0x0500000e


	//   ....[164]....
        /*0380*/ 	.word	0x0500000e


	//   ....[165]....
        /*0384*/ 	.word	0x0500000e


	//   ....[166]....
        /*0388*/ 	.word	0x0500000e


	//   ....[167]....
        /*038c*/ 	.word	0x0500000e


	//   ....[168]....
        /*0390*/ 	.word	0x0500000d


	//   ....[169]....
        /*0394*/ 	.word	0x0500000d


	//   ....[170]....
        /*0398*/ 	.word	0x0500000d


	//   ....[171]....
        /*039c*/ 	.word	0x0500000d


	//   ....[172]....
        /*03a0*/ 	.word	0x0500000d


	//   ....[173]....
        /*03a4*/ 	.word	0x0500000d


	//   ....[174]....
        /*03a8*/ 	.word	0x0500000c


	//   ....[175]....
        /*03ac*/ 	.word	0x0500000c


	//   ....[176]....
        /*03b0*/ 	.word	0x0500000c


	//   ....[177]....
        /*03b4*/ 	.word	0x0500000c


	//   ....[178]....
        /*03b8*/ 	.word	0x0500000c


	//   ....[179]....
        /*03bc*/ 	.word	0x0500000c


	//   ....[180]....
        /*03c0*/ 	.word	0x0500000d


	//   ....[181]....
        /*03c4*/ 	.word	0x0500000d


	//   ....[182]....
        /*03c8*/ 	.word	0x0500000d


	//   ....[183]....
        /*03cc*/ 	.word	0x0500000d


	//   ....[184]....
        /*03d0*/ 	.word	0x0500000d


	//   ....[185]....
        /*03d4*/ 	.word	0x0500000d


	//   ....[186]....
        /*03d8*/ 	.word	0x05000012


	//   ....[187]....
        /*03dc*/ 	.word	0x05000012


	//   ....[188]....
        /*03e0*/ 	.word	0x05000012


	//   ....[189]....
        /*03e4*/ 	.word	0x05000012


	//   ....[190]....
        /*03e8*/ 	.word	0x05000012


	//   ....[191]....
        /*03ec*/ 	.word	0x05000012


	//   ....[192]....
        /*03f0*/ 	.word	0x0500000b


	//   ....[193]....
        /*03f4*/ 	.word	0x0500000b


	//   ....[194]....
        /*03f8*/ 	.word	0x0500000b


	//   ....[195]....
        /*03fc*/ 	.word	0x0500000b


	//   ....[196]....
        /*0400*/ 	.word	0x0500000b


	//   ....[197]....
        /*0404*/ 	.word	0x0500000b


	//   ....[198]....
        /*0408*/ 	.word	0x0500000b


	//   ....[199]....
        /*040c*/ 	.word	0x0500000b


	//   ....[200]....
        /*0410*/ 	.word	0x0500000b


	//   ....[201]....
        /*0414*/ 	.word	0x0500000b


	//   ....[202]....
        /*0418*/ 	.word	0x0500000b


	//   ....[203]....
        /*041c*/ 	.word	0x0500000b


	//----- nvinfo : EIATTR_COOP_GROUP_INSTR_OFFSETS
	.align		4
.L_33:
        /*0420*/ 	.byte	0x04, 0x28
        /*0422*/ 	.short	(.L_35 - .L_34)


	//   ....[0]....
.L_34:
        /*0424*/ 	.word	0x00002ba0


	//   ....[1]....
        /*0428*/ 	.word	0x00002bc0


	//   ....[2]....
        /*042c*/ 	.word	0x00002be0


	//   ....[3]....
        /*0430*/ 	.word	0x00002c00


	//   ....[4]....
        /*0434*/ 	.word	0x00002c20


	//   ....[5]....
        /*0438*/ 	.word	0x00002c50


	//   ....[6]....
        /*043c*/ 	.word	0x00002d60


	//   ....[7]....
        /*0440*/ 	.word	0x00002d80


	//   ....[8]....
        /*0444*/ 	.word	0x00002da0


	//   ....[9]....
        /*0448*/ 	.word	0x00002dc0


	//   ....[10]....
        /*044c*/ 	.word	0x00002de0


	//   ....[11]....
        /*0450*/ 	.word	0x00002e10


	//   ....[12]....
        /*0454*/ 	.word	0x00002f40


	//   ....[13]....
        /*0458*/ 	.word	0x00002f60


	//   ....[14]....
        /*045c*/ 	.word	0x00002f80


	//   ....[15]....
        /*0460*/ 	.word	0x00002fa0


	//   ....[16]....
        /*0464*/ 	.word	0x00002fc0


	//   ....[17]....
        /*0468*/ 	.word	0x00002ff0


	//   ....[18]....
        /*046c*/ 	.word	0x00003120


	//   ....[19]....
        /*0470*/ 	.word	0x00003140


	//   ....[20]....
        /*0474*/ 	.word	0x00003160


	//   ....[21]....
        /*0478*/ 	.word	0x00003180


	//   ....[22]....
        /*047c*/ 	.word	0x000031a0


	//   ....[23]....
        /*0480*/ 	.word	0x000031d0


	//   ....[24]....
        /*0484*/ 	.word	0x00003300


	//   ....[25]....
        /*0488*/ 	.word	0x00003320


	//   ....[26]....
        /*048c*/ 	.word	0x00003340


	//   ....[27]....
        /*0490*/ 	.word	0x00003360


	//   ....[28]....
        /*0494*/ 	.word	0x00003380


	//   ....[29]....
        /*0498*/ 	.word	0x000033b0


	//   ....[30]....
        /*049c*/ 	.word	0x000034e0


	//   ....[31]....
        /*04a0*/ 	.word	0x00003500


	//   ....[32]....
        /*04a4*/ 	.word	0x00003520


	//   ....[33]....
        /*04a8*/ 	.word	0x00003540


	//   ....[34]....
        /*04ac*/ 	.word	0x00003560


	//   ....[35]....
        /*04b0*/ 	.word	0x00003590


	//   ....[36]....
        /*04b4*/ 	.word	0x000036c0


	//   ....[37]....
        /*04b8*/ 	.word	0x000036e0


	//   ....[38]....
        /*04bc*/ 	.word	0x00003700


	//   ....[39]....
        /*04c0*/ 	.word	0x00003720


	//   ....[40]....
        /*04c4*/ 	.word	0x00003740


	//   ....[41]....
        /*04c8*/ 	.word	0x00003770


	//   ....[42]....
        /*04cc*/ 	.word	0x000038a0


	//   ....[43]....
        /*04d0*/ 	.word	0x000038c0


	//   ....[44]....
        /*04d4*/ 	.word	0x000038e0


	//   ....[45]....
        /*04d8*/ 	.word	0x00003900


	//   ....[46]....
        /*04dc*/ 	.word	0x00003920


	//   ....[47]....
        /*04e0*/ 	.word	0x00003950


	//   ....[48]....
        /*04e4*/ 	.word	0x00003a80


	//   ....[49]....
        /*04e8*/ 	.word	0x00003aa0


	//   ....[50]....
        /*04ec*/ 	.word	0x00003ac0


	//   ....[51]....
        /*04f0*/ 	.word	0x00003ae0


	//   ....[52]....
        /*04f4*/ 	.word	0x00003b00


	//   ....[53]....
        /*04f8*/ 	.word	0x00003b30


	//   ....[54]....
        /*04fc*/ 	.word	0x00003c60


	//   ....[55]....
        /*0500*/ 	.word	0x00003c80


	//   ....[56]....
        /*0504*/ 	.word	0x00003ca0


	//   ....[57]....
        /*0508*/ 	.word	0x00003cc0


	//   ....[58]....
        /*050c*/ 	.word	0x00003ce0


	//   ....[59]....
        /*0510*/ 	.word	0x00003d10


	//   ....[60]....
        /*0514*/ 	.word	0x00003e40


	//   ....[61]....
        /*0518*/ 	.word	0x00003e60


	//   ....[62]....
        /*051c*/ 	.word	0x00003e80


	//   ....[63]....
        /*0520*/ 	.word	0x00003ea0


	//   ....[64]....
        /*0524*/ 	.word	0x00003ec0


	//   ....[65]....
        /*0528*/ 	.word	0x00003ef0


	//   ....[66]....
        /*052c*/ 	.word	0x00004020


	//   ....[67]....
        /*0530*/ 	.word	0x00004040


	//   ....[68]....
        /*0534*/ 	.word	0x00004060


	//   ....[69]....
        /*0538*/ 	.word	0x00004080


	//   ....[70]....
        /*053c*/ 	.word	0x000040a0


	//   ....[71]....
        /*0540*/ 	.word	0x000040d0


	//   ....[72]....
        /*0544*/ 	.word	0x00004200


	//   ....[73]....
        /*0548*/ 	.word	0x00004220


	//   ....[74]....
        /*054c*/ 	.word	0x00004240


	//   ....[75]....
        /*0550*/ 	.word	0x00004260


	//   ....[76]....
        /*0554*/ 	.word	0x00004280


	//   ....[77]....
        /*0558*/ 	.word	0x000042b0


	//   ....[78]....
        /*055c*/ 	.word	0x000043d0


	//   ....[79]....
        /*0560*/ 	.word	0x000043f0


	//   ....[80]....
        /*0564*/ 	.word	0x00004410


	//   ....[81]....
        /*0568*/ 	.word	0x00004430


	//   ....[82]....
        /*056c*/ 	.word	0x00004450


	//   ....[83]....
        /*0570*/ 	.word	0x00004480


	//   ....[84]....
        /*0574*/ 	.word	0x000045b0


	//   ....[85]....
        /*0578*/ 	.word	0x000045d0


	//   ....[86]....
        /*057c*/ 	.word	0x000045f0


	//   ....[87]....
        /*0580*/ 	.word	0x00004610


	//   ....[88]....
        /*0584*/ 	.word	0x00004630


	//   ....[89]....
        /*0588*/ 	.word	0x00004660


	//   ....[90]....
        /*058c*/ 	.word	0x00004790


	//   ....[91]....
        /*0590*/ 	.word	0x000047b0


	//   ....[92]....
        /*0594*/ 	.word	0x000047d0


	//   ....[93]....
        /*0598*/ 	.word	0x000047f0


	//   ....[94]....
        /*059c*/ 	.word	0x00004810


	//   ....[95]....
        /*05a0*/ 	.word	0x00004840


	//   ....[96]....
        /*05a4*/ 	.word	0x00004970


	//   ....[97]....
        /*05a8*/ 	.word	0x00004990


	//   ....[98]....
        /*05ac*/ 	.word	0x000049b0


	//   ....[99]....
        /*05b0*/ 	.word	0x000049d0


	//   ....[100]....
        /*05b4*/ 	.word	0x000049f0


	//   ....[101]....
        /*05b8*/ 	.word	0x00004a20


	//   ....[102]....
        /*05bc*/ 	.word	0x00004b50


	//   ....[103]....
        /*05c0*/ 	.word	0x00004b70


	//   ....[104]....
        /*05c4*/ 	.word	0x00004b90


	//   ....[105]....
        /*05c8*/ 	.word	0x00004bb0


	//   ....[106]....
        /*05cc*/ 	.word	0x00004bd0


	//   ....[107]....
        /*05d0*/ 	.word	0x00004c00


	//   ....[108]....
        /*05d4*/ 	.word	0x00004d30


	//   ....[109]....
        /*05d8*/ 	.word	0x00004d50


	//   ....[110]....
        /*05dc*/ 	.word	0x00004d70


	//   ....[111]....
        /*05e0*/ 	.word	0x00004d90


	//   ....[112]....
        /*05e4*/ 	.word	0x00004db0


	//   ....[113]....
        /*05e8*/ 	.word	0x00004de0


	//   ....[114]....
        /*05ec*/ 	.word	0x00004f10


	//   ....[115]....
        /*05f0*/ 	.word	0x00004f30


	//   ....[116]....
        /*05f4*/ 	.word	0x00004f50


	//   ....[117]....
        /*05f8*/ 	.word	0x00004f70


	//   ....[118]....
        /*05fc*/ 	.word	0x00004f90


	//   ....[119]....
        /*0600*/ 	.word	0x00004fc0


	//   ....[120]....
        /*0604*/ 	.word	0x000050f0


	//   ....[121]....
        /*0608*/ 	.word	0x00005110


	//   ....[122]....
        /*060c*/ 	.word	0x00005130


	//   ....[123]....
        /*0610*/ 	.word	0x00005150


	//   ....[124]....
        /*0614*/ 	.word	0x00005170


	//   ....[125]....
        /*0618*/ 	.word	0x000051a0


	//   ....[126]....
        /*061c*/ 	.word	0x000052d0


	//   ....[127]....
        /*0620*/ 	.word	0x000052f0


	//   ....[128]....
        /*0624*/ 	.word	0x00005310


	//   ....[129]....
        /*0628*/ 	.word	0x00005330


	//   ....[130]....
        /*062c*/ 	.word	0x00005350


	//   ....[131]....
        /*0630*/ 	.word	0x00005380


	//   ....[132]....
        /*0634*/ 	.word	0x000054b0


	//   ....[133]....
        /*0638*/ 	.word	0x000054d0


	//   ....[134]....
        /*063c*/ 	.word	0x000054f0


	//   ....[135]....
        /*0640*/ 	.word	0x00005510


	//   ....[136]....
        /*0644*/ 	.word	0x00005530


	//   ....[137]....
        /*0648*/ 	.word	0x00005560


	//   ....[138]....
        /*064c*/ 	.word	0x00005690


	//   ....[139]....
        /*0650*/ 	.word	0x000056b0


	//   ....[140]....
        /*0654*/ 	.word	0x000056d0


	//   ....[141]....
        /*0658*/ 	.word	0x000056f0


	//   ....[142]....
        /*065c*/ 	.word	0x00005710


	//   ....[143]....
        /*0660*/ 	.word	0x00005740


	//   ....[144]....
        /*0664*/ 	.word	0x00005870


	//   ....[145]....
        /*0668*/ 	.word	0x00005890


	//   ....[146]....
        /*066c*/ 	.word	0x000058b0


	//   ....[147]....
        /*0670*/ 	.word	0x000058d0


	//   ....[148]....
        /*0674*/ 	.word	0x000058f0


	//   ....[149]....
        /*0678*/ 	.word	0x00005920


	//   ....[150]....
        /*067c*/ 	.word	0x00005a50


	//   ....[151]....
        /*0680*/ 	.word	0x00005a70


	//   ....[152]....
        /*0684*/ 	.word	0x00005a90


	//   ....[153]....
        /*0688*/ 	.word	0x00005ab0


	//   ....[154]....
        /*068c*/ 	.word	0x00005ad0


	//   ....[155]....
        /*0690*/ 	.word	0x00005b00


	//   ....[156]....
        /*0694*/ 	.word	0x00005c30


	//   ....[157]....
        /*0698*/ 	.word	0x00005c50


	//   ....[158]....
        /*069c*/ 	.word	0x00005c70


	//   ....[159]....
        /*06a0*/ 	.word	0x00005c90


	//   ....[160]....
        /*06a4*/ 	.word	0x00005cb0


	//   ....[161]....
        /*06a8*/ 	.word	0x00005ce0


	//   ....[162]....
        /*06ac*/ 	.word	0x00005e10


	//   ....[163]....
        /*06b0*/ 	.word	0x00005e30


	//   ....[164]....
        /*06b4*/ 	.word	0x00005e50


	//   ....[165]....
        /*06b8*/ 	.word	0x00005e70


	//   ....[166]....
        /*06bc*/ 	.word	0x00005e90


	//   ....[167]....
        /*06c0*/ 	.word	0x00005ec0


	//   ....[168]....
        /*06c4*/ 	.word	0x00005ff0


	//   ....[169]....
        /*06c8*/ 	.word	0x00006010


	//   ....[170]....
        /*06cc*/ 	.word	0x00006030


	//   ....[171]....
        /*06d0*/ 	.word	0x00006050


	//   ....[172]....
        /*06d4*/ 	.word	0x00006070


	//   ....[173]....
        /*06d8*/ 	.word	0x000060a0


	//   ....[174]....
        /*06dc*/ 	.word	0x000061d0


	//   ....[175]....
        /*06e0*/ 	.word	0x000061f0


	//   ....[176]....
        /*06e4*/ 	.word	0x00006210


	//   ....[177]....
        /*06e8*/ 	.word	0x00006230


	//   ....[178]....
        /*06ec*/ 	.word	0x00006250


	//   ....[179]....
        /*06f0*/ 	.word	0x00006280


	//   ....[180]....
        /*06f4*/ 	.word	0x000063b0


	//   ....[181]....
        /*06f8*/ 	.word	0x000063d0


	//   ....[182]....
        /*06fc*/ 	.word	0x000063f0


	//   ....[183]....
        /*0700*/ 	.word	0x00006410


	//   ....[184]....
        /*0704*/ 	.word	0x00006430


	//   ....[185]....
        /*0708*/ 	.word	0x00006460


	//   ....[186]....
        /*070c*/ 	.word	0x00006590


	//   ....[187]....
        /*0710*/ 	.word	0x000065b0


	//   ....[188]....
        /*0714*/ 	.word	0x000065d0


	//   ....[189]....
        /*0718*/ 	.word	0x000065f0


	//   ....[190]....
        /*071c*/ 	.word	0x00006620


	//   ....[191]....
        /*0720*/ 	.word	0x000066b0


	//   ....[192]....
        /*0724*/ 	.word	0x000072a0


	//   ....[193]....
        /*0728*/ 	.word	0x000072c0


	//   ....[194]....
        /*072c*/ 	.word	0x000072e0


	//   ....[195]....
        /*0730*/ 	.word	0x00007300


	//   ....[196]....
        /*0734*/ 	.word	0x00007320


	//   ....[197]....
        /*0738*/ 	.word	0x00007340


	//   ....[198]....
        /*073c*/ 	.word	0x000073e0


	//   ....[199]....
        /*0740*/ 	.word	0x00007460


	//   ....[200]....
        /*0744*/ 	.word	0x00007560


	//   ....[201]....
        /*0748*/ 	.word	0x000076c0


	//   ....[202]....
        /*074c*/ 	.word	0x00007830


	//   ....[203]....
        /*0750*/ 	.word	0x000079f0


	//----- nvinfo : EIATTR_VRC_CTA_INIT_COUNT
	.align		4
.L_35:
        /*0754*/ 	.byte	0x02, 0x4a
	.zero		1
	.zero		1


	//----- nvinfo : EIATTR_EXIT_INSTR_OFFSETS
	.align		4
        /*0758*/ 	.byte	0x04, 0x1c
        /*075a*/ 	.short	(.L_37 - .L_36)


	//   ....[0]....
.L_36:
        /*075c*/ 	.word	0x00008500


	//   ....[1]....
        /*0760*/ 	.word	0x00008640


	//----- nvinfo : EIATTR_MAX_THREADS
	.align		4
.L_37:
        /*0764*/ 	.byte	0x04, 0x05
        /*0766*/ 	.short	(.L_39 - .L_38)
.L_38:
        /*0768*/ 	.word	0x00000020
        /*076c*/ 	.word	0x00000001
        /*0770*/ 	.word	0x00000001


	//----- nvinfo : EIATTR_CRS_STACK_SIZE
	.align		4
.L_39:
        /*0774*/ 	.byte	0x04, 0x1e
        /*0776*/ 	.short	(.L_41 - .L_40)
.L_40:
        /*0778*/ 	.word	0x00000000


	//----- nvinfo : EIATTR_CBANK_PARAM_SIZE
	.align		4
.L_41:
        /*077c*/ 	.byte	0x03, 0x19
        /*077e*/ 	.short	0x0050


	//----- nvinfo : EIATTR_PARAM_CBANK
	.align		4
        /*0780*/ 	.byte	0x04, 0x0a
        /*0782*/ 	.short	(.L_43 - .L_42)
	.align		4
.L_42:
        /*0784*/ 	.word	index@(.nv.constant0.rotary_mha_decode_kvconst_12_64_12_2048_float16_kernel)
        /*0788*/ 	.short	0x0380
        /*078a*/ 	.short	0x0050


	//----- nvinfo : EIATTR_SW_WAR
	.align		4
.L_43:
        /*078c*/ 	.byte	0x04, 0x36
        /*078e*/ 	.short	(.L_45 - .L_44)
.L_44:
        /*0790*/ 	.word	0x00000008
.L_45:


//--------------------- .nv.callgraph             --------------------------
	.section	.nv.callgraph,"",@"SHT_CUDA_CALLGRAPH"
	.align	4
	.sectionentsize	8
	.align		4
        /*0000*/ 	.word	0x00000000
	.align		4
        /*0004*/ 	.word	0xffffffff
	.align		4
        /*0008*/ 	.word	0x00000000
	.align		4
        /*000c*/ 	.word	0xfffffffe
	.align		4
        /*0010*/ 	.word	0x00000000
	.align		4
        /*0014*/ 	.word	0xfffffffd
	.align		4
        /*0018*/ 	.word	0x00000000
	.align		4
        /*001c*/ 	.word	0xfffffffc


//--------------------- .text.rotary_mha_decode_kvconst_12_64_12_2048_float16_kernel --------------------------
	.section	.text.rotary_mha_decode_kvconst_12_64_12_2048_float16_kernel,"ax",@progbits
	.align	128
        .global         rotary_mha_decode_kvconst_12_64_12_2048_float16_kernel
        .type           rotary_mha_decode_kvconst_12_64_12_2048_float16_kernel,@function
        .size           rotary_mha_decode_kvconst_12_64_12_2048_float16_kernel,(.L_x_24 - rotary_mha_decode_kvconst_12_64_12_2048_float16_kernel)
        .other          rotary_mha_decode_kvconst_12_64_12_2048_float16_kernel,@"STO_CUDA_ENTRY STV_DEFAULT"
rotary_mha_decode_kvconst_12_64_12_2048_float16_kernel:
.text.rotary_mha_decode_kvconst_12_64_12_2048_float16_kernel:
[----:B------:R-:W0:Y:S08]  /*0000*/  LDC R1, c[0x0][0x37c] ;  /* 0x0000df00ff017b82 */ /* 0x000e300000000800 */
[----:B------:R-:W1:Y:S01]  /*0010*/  S2UR UR7, SR_CTAID.X ;  /* 0x00000000000779c3 */ /* 0x000e620000002500 */
[----:B------:R-:W1:Y:S01]  /*0020*/  LDCU.64 UR4, c[0x0][0x3b0] ;  /* 0x00007600ff0477ac */ /* 0x000e620008000a00 */
[----:B0-----:R-:W-:Y:S01]  /*0030*/  IADD3 R1, PT, PT, R1, -0x10, RZ ;  /* 0xfffffff001017810 */ /* 0x001fe20007ffe0ff */
[----:B------:R-:W0:Y:S01]  /*0040*/  LDCU.64 UR18, c[0x0][0x358] ;  /* 0x00006b00ff1277ac */ /* 0x000e220008000a00 */
[----:B------:R-:W2:Y:S01]  /*0050*/  S2R R0, SR_TID.X ;  /* 0x0000000000007919 */ /* 0x000ea20000002100 */
[----:B------:R-:W-:Y:S01]  /*0060*/  HFMA2 R6, -RZ, RZ, 0.132568359375, -6360 ;  /* 0x303eee36ff067431 */ /* 0x000fe200000001ff */
[----:B------:R-:W-:Y:S01]  /*0070*/  MOV R3, 0x3fb8aa3b ;  /* 0x3fb8aa3b00037802 */ /* 0x000fe20000000f00 */
[----:B------:R-:W-:Y:S01]  /*0080*/  HFMA2 R7, -RZ, RZ, 1.5732421875, -0.00018370151519775390625 ;  /* 0x3e4b8a05ff077431 */ /* 0x000fe200000001ff */
[----:B------:R-:W-:Y:S01]  /*0090*/  MOV R11, 0x391fcb8e ;  /* 0x391fcb8e000b7802 */ /* 0x000fe20000000f00 */
[----:B------:R-:W3:Y:S01]  /*00a0*/  LDCU.64 UR10, c[0x0][0x390] ;  /* 0x00007200ff0a77ac */ /* 0x000ee20008000a00 */
[----:B------:R-:W4:Y:S01]  /*00b0*/  LDCU.64 UR12, c[0x0][0x380] ;  /* 0x00007000ff0c77ac */ /* 0x000f220008000a00 */
[----:B-1----:R-:W-:-:S06]  /*00c0*/  UIMAD.WIDE.U32 UR4, UR7, 0x8, UR4 ;  /* 0x00000008070478a5 */ /* 0x002fcc000f8e0004 */
[----:B------:R-:W-:Y:S02]  /*00d0*/  MOV R4, UR4 ;  /* 0x0000000400047c02 */ /* 0x000fe40008000f00 */
[----:B------:R-:W-:-:S06]  /*00e0*/  MOV R5, UR5 ;  /* 0x0000000500057c02 */ /* 0x000fcc0008000f00 */
[----:B0-----:R-:W5:Y:S01]  /*00f0*/  LDG.E.64.CONSTANT R4, desc[UR18][R4.64] ;  /* 0x0000001204047981 */ /* 0x001f62000c1e9b00 */
[----:B------:R-:W-:Y:S01]  /*0100*/  FFMA R2, -R6, R3, 3.622995450314192567e-07 ;  /* 0x34c2821206027423 */ /* 0x000fe20000000103 */
[----:B------:R-:W0:Y:S01]  /*0110*/  S2UR UR4, SR_CTAID.Y ;  /* 0x00000000000479c3 */ /* 0x000e220000002600 */
[----:B------:R-:W-:Y:S01]  /*0120*/  UMOV UR5, URZ ;  /* 0x000000ff00057c82 */ /* 0x000fe20008000000 */
[----:B------:R-:W-:Y:S01]  /*0130*/  BSSY.RECONVERGENT B0, `(.L_x_0) ;  /* 0x000003c000007945 */ /* 0x000fe20003800200 */
[----:B------:R-:W-:Y:S01]  /*0140*/  FFMA R3, R7, 1.9251366722983220825e-08, R2 ;  /* 0x32a55e3407037823 */ /* 0x000fe20000000002 */
[----:B--2---:R-:W-:-:S03]  /*0150*/  SHF.L.U32 R2, R0, 0x1, RZ ;  /* 0x0000000100027819 */ /* 0x004fc600000006ff */
[----:B------:R-:W-:Y:S01]  /*0160*/  FFMA R6, -R6, 0.014334906823933124542, R3 ;  /* 0x3c6adcf506067823 */ /* 0x000fe20000000103 */
[----:B------:R-:W-:-:S03]  /*0170*/  I2FP.F32.U32 R3, R2 ;  /* 0x0000000200037245 */ /* 0x000fc60000201000 */
[----:B------:R-:W-:Y:S02]  /*0180*/  FFMA R6, R7, 0.0047783022746443748474, R6 ;  /* 0x3b9c934e07067823 */ /* 0x000fe40000000006 */
[----:B------:R-:W-:Y:S02]  /*0190*/  FMUL R3, R3, 0.015625 ;  /* 0x3c80000003037820 */ /* 0x000fe40000400000 */
[----:B------:R-:W-:-:S03]  /*01a0*/  FADD R8, R6, 13.286762237548828125 ;  /* 0x4154969406087421 */ /* 0x000fc60000000000 */
[C---:B------:R-:W-:Y:S01]  /*01b0*/  FSETP.NAN.AND P2, PT, |R3|.reuse, |R3|, PT ;  /* 0x400000030300720b */ /* 0x040fe20003f48200 */
[----:B------:R-:W-:Y:S01]  /*01c0*/  FMUL R10, R3, R8 ;  /* 0x00000008030a7220 */ /* 0x000fe20000400000 */
[----:B------:R-:W-:-:S03]  /*01d0*/  FADD R7, R8, -13.286762237548828125 ;  /* 0xc154969408077421 */ /* 0x000fc60000000000 */
[----:B------:R-:W1:Y:S01]  /*01e0*/  FRND R9, R10 ;  /* 0x0000000a00097307 */ /* 0x000e620000201000 */
[----:B------:R-:W-:Y:S01]  /*01f0*/  FADD R6, R6, -R7 ;  /* 0x8000000706067221 */ /* 0x000fe20000000000 */
[C---:B------:R-:W-:Y:S01]  /*0200*/  FFMA R7, R3.reuse, R8, -R10 ;  /* 0x0000000803077223 */ /* 0x040fe2000000080a */
[C---:B------:R-:W-:Y:S01]  /*0210*/  FSETP.GEU.AND P1, PT, R10.reuse, RZ, PT ;  /* 0x000000ff0a00720b */ /* 0x040fe20003f2e000 */
[----:B0-----:R-:W-:Y:S02]  /*0220*/  USHF.L.U32 UR4, UR4, 0x6, URZ ;  /* 0x0000000604047899 */ /* 0x001fe400080006ff */
[----:B------:R-:W-:Y:S02]  /*0230*/  FFMA R6, R3, R6, R7 ;  /* 0x0000000603067223 */ /* 0x000fe40000000007 */
[----:B------:R-:W0:Y:S01]  /*0240*/  F2I.NTZ R8, R10 ;  /* 0x0000000a00087305 */ /* 0x000e220000203100 */
[----:B------:R-:W-:Y:S01]  /*0250*/  UIMAD.WIDE.U32 UR8, UR7, 0x300, UR4 ;  /* 0x00000300070878a5 */ /* 0x000fe2000f8e0004 */
[----:B-1----:R-:W-:Y:S01]  /*0260*/  FADD R7, R10, -R9 ;  /* 0x800000090a077221 */ /* 0x002fe20000000000 */
[----:B------:R-:W-:-:S03]  /*0270*/  FSETP.GT.AND P0, PT, R9, RZ, PT ;  /* 0x000000ff0900720b */ /* 0x000fc60003f04000 */
[----:B------:R-:W-:Y:S01]  /*0280*/  FADD R6, R6, R7 ;  /* 0x0000000706067221 */ /* 0x000fe20000000000 */
[----:B------:R-:W-:Y:S02]  /*0290*/  SEL R9, RZ, 0x83000000, P0 ;  /* 0x83000000ff097807 */ /* 0x000fe40000000000 */
[----:B------:R-:W-:Y:S01]  /*02a0*/  FSETP.GT.AND P0, PT, |R10|, 152, PT ;  /* 0x431800000a00780b */ /* 0x000fe20003f04200 */
[----:B------:R-:W-:Y:S01]  /*02b0*/  FFMA R7, R6, R11, 0.0013391353422775864601 ;  /* 0x3aaf85ed06077423 */ /* 0x000fe2000000000b */
[----:B------:R-:W-:Y:S02]  /*02c0*/  IADD3 R12, PT, PT, R9, 0x7f000000, RZ ;  /* 0x7f000000090c7810 */ /* 0x000fe40007ffe0ff */
[----:B0-----:R-:W-:Y:S01]  /*02d0*/  LEA R8, R8, -R9, 0x17 ;  /* 0x8000000908087211 */ /* 0x001fe200078eb8ff */
[----:B------:R-:W-:Y:S01]  /*02e0*/  FFMA R7, R6, R7, 0.0096188392490148544312 ;  /* 0x3c1d985606077423 */ /* 0x000fe20000000007 */
[----:B------:R-:W-:-:S03]  /*02f0*/  MOV R9, UR9 ;  /* 0x0000000900097c02 */ /* 0x000fc60008000f00 */
[----:B------:R-:W-:-:S04]  /*0300*/  FFMA R7, R6, R7, 0.055503588169813156128 ;  /* 0x3d6357bb06077423 */ /* 0x000fc80000000007 */
[----:B------:R-:W-:-:S04]  /*0310*/  FFMA R7, R6, R7, 0.24022644758224487305 ;  /* 0x3e75fdec06077423 */ /* 0x000fc80000000007 */
[----:B------:R-:W-:-:S04]  /*0320*/  FFMA R7, R6, R7, 0.69314718246459960938 ;  /* 0x3f31721806077423 */ /* 0x000fc80000000007 */
[----:B------:R-:W-:Y:S01]  /*0330*/  FFMA R7, R6, R7, 1 ;  /* 0x3f80000006077423 */ /* 0x000fe20000000007 */
[----:B------:R-:W-:-:S03]  /*0340*/  LOP3.LUT R6, R0, UR8, RZ, 0xfc, !PT ;  /* 0x0000000800067c12 */ /* 0x000fc6000f8efcff */
[----:B------:R-:W-:-:S04]  /*0350*/  FMUL R7, R7, R12 ;  /* 0x0000000c07077220 */ /* 0x000fc80000400000 */
[----:B------:R-:W-:Y:S01]  /*0360*/  FMUL R7, R7, R8 ;  /* 0x0000000807077220 */ /* 0x000fe20000400000 */
[----:B------:R-:W-:Y:S01]  /*0370*/  @P0 FSEL R7, RZ, +INF , !P1 ;  /* 0x7f800000ff070808 */ /* 0x000fe20004800000 */
[C---:B------:R-:W-:Y:S01]  /*0380*/  @P2 FADD R7, R3.reuse, 10000 ;  /* 0x461c400003072421 */ /* 0x040fe20000000000 */
[----:B------:R-:W-:-:S04]  /*0390*/  FSETP.NEU.AND P0, PT, R3, RZ, PT ;  /* 0x000000ff0300720b */ /* 0x000fc80003f0d000 */
[----:B------:R-:W-:Y:S02]  /*03a0*/  FSEL R11, R7, 1, P0 ;  /* 0x3f800000070b7808 */ /* 0x000fe40000000000 */
[----:B------:R-:W-:Y:S02]  /*03b0*/  SHF.L.U32 R7, R6, 0x1, RZ ;  /* 0x0000000106077819 */ /* 0x000fe400000006ff */
[----:B-----5:R-:W-:Y:S02]  /*03c0*/  R2UR UR20, R4 ;  /* 0x00000000041472ca */ /* 0x020fe400000e0000 */
[----:B------:R-:W-:Y:S01]  /*03d0*/  R2UR UR21, R5 ;  /* 0x00000000051572ca */ /* 0x000fe200000e0000 */
[----:B------:R-:W0:-:S12]  /*03e0*/  MUFU.RCP R4, R11 ;  /* 0x0000000b00047308 */ /* 0x000e180000001000 */
[----:B------:R-:W1:Y:S01]  /*03f0*/  I2F.S64 R3, UR20 ;  /* 0x0000001400037d12 */ /* 0x000e620008301400 */
[----:B0-----:R-:W-:-:S04]  /*0400*/  FFMA R5, -R11, R4, 1 ;  /* 0x3f8000000b057423 */ /* 0x001fc80000000104 */
[----:B------:R-:W-:Y:S01]  /*0410*/  FFMA R8, R4, R5, R4 ;  /* 0x0000000504087223 */ /* 0x000fe20000000004 */
[----:B------:R-:W-:Y:S02]  /*0420*/  SHF.L.U64.HI R5, R6, 0x1, R9 ;  /* 0x0000000106057819 */ /* 0x000fe40000010209 */
[C---:B---3--:R-:W-:Y:S02]  /*0430*/  IADD3 R6, P1, PT, R7.reuse, UR10, RZ ;  /* 0x0000000a07067c10 */ /* 0x048fe4000ff3e0ff */
[----:B----4-:R-:W-:Y:S01]  /*0440*/  IADD3 R4, P2, PT, R7, UR12, RZ ;  /* 0x0000000c07047c10 */ /* 0x010fe2000ff5e0ff */
[----:B-1----:R-:W0:Y:S01]  /*0450*/  FCHK P0, R3, R11 ;  /* 0x0000000b03007302 */ /* 0x002e220000000000 */
[----:B------:R-:W-:Y:S01]  /*0460*/  FFMA R9, R3, R8, RZ ;  /* 0x0000000803097223 */ /* 0x000fe200000000ff */
[C---:B------:R-:W-:Y:S02]  /*0470*/  IADD3.X R7, PT, PT, R5.reuse, UR11, RZ, P1, !PT ;  /* 0x0000000b05077c10 */ /* 0x040fe40008ffe4ff */
[----:B------:R-:W-:Y:S01]  /*0480*/  IADD3.X R5, PT, PT, R5, UR13, RZ, P2, !PT ;  /* 0x0000000d05057c10 */ /* 0x000fe200097fe4ff */
[----:B------:R-:W-:-:S04]  /*0490*/  FFMA R10, -R11, R9, R3 ;  /* 0x000000090b0a7223 */ /* 0x000fc80000000103 */
[----:B------:R-:W-:Y:S01]  /*04a0*/  FFMA R8, R8, R10, R9 ;  /* 0x0000000a08087223 */ /* 0x000fe20000000009 */
[----:B0-----:R-:W-:Y:S06]  /*04b0*/  @!P0 BRA `(.L_x_1) ;  /* 0x00000000000c8947 */ /* 0x001fec0003800000 */
[----:B------:R-:W-:Y:S02]  /*04c0*/  MOV R8, R3 ;  /* 0x0000000300087202 */ /* 0x000fe40000000f00 */
[----:B------:R-:W-:-:S07]  /*04d0*/  MOV R44, 0x4f0 ;  /* 0x000004f0002c7802 */ /* 0x000fce0000000f00 */
[----:B------:R-:W-:Y:S05]  /*04e0*/  CALL.REL.NOINC `($__internal_0_$__cuda_sm3x_div_rn_noftz_f32_slowpath) ;  /* 0x0000008000587944 */ /* 0x000fea0003c00000 */
.L_x_1:
[----:B------:R-:W-:Y:S05]  /*04f0*/  BSYNC.RECONVERGENT B0 ;  /* 0x0000000000007941 */ /* 0x000fea0003800200 */
.L_x_0:
[----:B------:R-:W2:Y:S04]  /*0500*/  LDG.E.U16.CONSTANT R10, desc[UR18][R6.64+0x40] ;  /* 0x00004012060a7981 */ /* 0x000ea8000c1e9500 */
[----:B------:R-:W3:Y:S04]  /*0510*/  LDG.E.U16.CONSTANT R9, desc[UR18][R6.64] ;  /* 0x0000001206097981 */ /* 0x000ee8000c1e9500 */
[----:B------:R-:W4:Y:S04]  /*0520*/  LDG.E.U16.CONSTANT R14, desc[UR18][R4.64+0x40] ;  /* 0x00004012040e7981 */ /* 0x000f28000c1e9500 */
[----:B------:R4:W5:Y:S01]  /*0530*/  LDG.E.U16.CONSTANT R13, desc[UR18][R4.64] ;  /* 0x00000012040d7981 */ /* 0x000962000c1e9500 */
[----:B------:R-:W-:Y:S01]  /*0540*/  FMUL.RZ R15, R8, 0.15915493667125701904 ;  /* 0x3e22f983080f7820 */ /* 0x000fe2000040c000 */
[----:B------:R-:W0:Y:S01]  /*0550*/  S2UR UR22, SR_CgaCtaId ;  /* 0x00000000001679c3 */ /* 0x000e220000008800 */
[C---:B------:R-:W-:Y:S01]  /*0560*/  SHF.L.U32 R69, R0.reuse, 0x2, RZ ;  /* 0x0000000200457819 */ /* 0x040fe200000006ff */
[----:B------:R-:W-:Y:S01]  /*0570*/  UMOV UR23, 0x400 ;  /* 0x0000040000177882 */ /* 0x000fe20000000000 */
[----:B------:R-:W1:Y:S01]  /*0580*/  MUFU.SIN R8, R15 ;  /* 0x0000000f00087308 */ /* 0x000e620000000400 */
[----:B------:R-:W1:Y:S01]  /*0590*/  LDCU.64 UR10, c[0x0][0x3a8] ;  /* 0x00007500ff0a77ac */ /* 0x000e620008000a00 */
[----:B------:R-:W-:Y:S01]  /*05a0*/  IADD3 R16, P1, PT, R69, UR8, RZ ;  /* 0x0000000845107c10 */ /* 0x000fe2000ff3e0ff */
[----:B------:R-:W-:Y:S01]  /*05b0*/  BSSY.RECONVERGENT B0, `(.L_x_2) ;  /* 0x000003f000007945 */ /* 0x000fe20003800200 */
[----:B------:R-:W-:Y:S01]  /*05c0*/  ISETP.GT.U32.AND P0, PT, R0, 0xf, PT ;  /* 0x0000000f0000780c */ /* 0x000fe20003f04070 */
[----:B------:R-:W-:Y:S01]  /*05d0*/  UIADD3 UR6, UPT, UPT, UR23, 0x80, URZ ;  /* 0x0000008017067890 */ /* 0x000fe2000fffe0ff */
[----:B------:R-:W-:Y:S01]  /*05e0*/  IADD3.X R17, PT, PT, RZ, UR9, RZ, P1, !PT ;  /* 0x00000009ff117c10 */ /* 0x000fe20008ffe4ff */
[----:B------:R0:W-:Y:S01]  /*05f0*/  STL [R1], R16 ;  /* 0x0000001001007387 */ /* 0x0001e20000100800 */
[----:B------:R-:W4:Y:S03]  /*0600*/  MUFU.COS R3, R15 ;  /* 0x0000000f00037308 */ /* 0x000f260000000000 */
[----:B------:R0:W-:Y:S01]  /*0610*/  STL [R1+0x8], R17 ;  /* 0x0000081101007387 */ /* 0x0001e20000100800 */
[----:B-1----:R-:W-:-:S02]  /*0620*/  UIMAD.WIDE.U32 UR10, UR7, 0x8, UR10 ;  /* 0x00000008070a78a5 */ /* 0x002fc4000f8e000a */
[----:B0-----:R-:W-:Y:S02]  /*0630*/  ULEA UR24, UR22, UR23, 0x18 ;  /* 0x0000001716187291 */ /* 0x001fe4000f8ec0ff */
[----:B------:R-:W-:Y:S01]  /*0640*/  ULEA UR6, UR22, UR6, 0x18 ;  /* 0x0000000616067291 */ /* 0x000fe2000f8ec0ff */
[--C-:B--2---:R-:W-:Y:S02]  /*0650*/  HADD2.F32 R11, -RZ, -R10.reuse.H0_H0 ;  /* 0xa000000aff0b7230 */ /* 0x104fe40000004100 */
[----:B------:R-:W-:Y:S02]  /*0660*/  HADD2.F32 R10, -RZ, R10.H0_H0 ;  /* 0x2000000aff0a7230 */ /* 0x000fe40000004100 */
[----:B---3--:R-:W-:Y:S02]  /*0670*/  HADD2.F32 R9, -RZ, R9.H0_H0 ;  /* 0x20000009ff097230 */ /* 0x008fe40000004100 */
[----:B------:R-:W-:Y:S01]  /*0680*/  FMUL R12, R8, R11 ;  /* 0x0000000b080c7220 */ /* 0x000fe20000400000 */
[----:B----4-:R-:W-:-:S03]  /*0690*/  HADD2.F32 R5, -RZ, -R14.H0_H0 ;  /* 0xa000000eff057230 */ /* 0x010fc60000004100 */
[CC--:B------:R-:W-:Y:S01]  /*06a0*/  FFMA R12, R3.reuse, R9.reuse, R12 ;  /* 0x00000009030c7223 */ /* 0x0c0fe2000000000c */
[----:B------:R-:W-:Y:S02]  /*06b0*/  HADD2.F32 R14, -RZ, R14.H0_H0 ;  /* 0x2000000eff0e7230 */ /* 0x000fe40000004100 */
[C---:B------:R-:W-:Y:S01]  /*06c0*/  FMUL R9, R8.reuse, R9 ;  /* 0x0000000908097220 */ /* 0x040fe20000400000 */
[----:B-----5:R-:W-:Y:S02]  /*06d0*/  HADD2.F32 R13, -RZ, R13.H0_H0 ;  /* 0x2000000dff0d7230 */ /* 0x020fe40000004100 */
[C---:B------:R-:W-:Y:S01]  /*06e0*/  FMUL R4, R8.reuse, R5 ;  /* 0x0000000508047220 */ /* 0x040fe20000400000 */
[----:B------:R-:W-:Y:S01]  /*06f0*/  F2FP.F16.F32.PACK_AB R12, RZ, R12 ;  /* 0x0000000cff0c723e */ /* 0x000fe200000000ff */
[C---:B------:R-:W-:Y:S01]  /*0700*/  FFMA R9, R3.reuse, R10, R9 ;  /* 0x0000000a03097223 */ /* 0x040fe20000000009 */
[-C--:B------:R-:W-:Y:S01]  /*0710*/  FMUL R5, R8, R13.reuse ;  /* 0x0000000d08057220 */ /* 0x080fe20000400000 */
[----:B------:R-:W-:-:S02]  /*0720*/  FFMA R4, R3, R13, R4 ;  /* 0x0000000d03047223 */ /* 0x000fc40000000004 */
[----:B------:R0:W-:Y:S01]  /*0730*/  STS.U16 [R2+UR24], R12 ;  /* 0x0000000c02007988 */ /* 0x0001e20008000418 */
[----:B------:R-:W-:Y:S01]  /*0740*/  F2FP.F16.F32.PACK_AB R9, RZ, R9 ;  /* 0x00000009ff09723e */ /* 0x000fe200000000ff */
[----:B------:R-:W-:Y:S01]  /*0750*/  FFMA R5, R3, R14, R5 ;  /* 0x0000000e03057223 */ /* 0x000fe20000000005 */
[----:B------:R-:W-:Y:S02]  /*0760*/  IADD3 R3, PT, PT, R2, UR6, RZ ;  /* 0x0000000602037c10 */ /* 0x000fe4000fffe0ff */
[----:B------:R-:W-:Y:S02]  /*0770*/  F2FP.F16.F32.PACK_AB R4, RZ, R4 ;  /* 0x00000004ff04723e */ /* 0x000fe400000000ff */
[----:B------:R-:W-:-:S03]  /*0780*/  F2FP.F16.F32.PACK_AB R5, RZ, R5 ;  /* 0x00000005ff05723e */ /* 0x000fc600000000ff */
[----:B------:R0:W-:Y:S04]  /*0790*/  STS.U16 [R2+UR6], R4 ;  /* 0x0000000402007988 */ /* 0x0001e80008000406 */
[----:B------:R0:W-:Y:S04]  /*07a0*/  STS.U16 [R2+UR24+0x40], R9 ;  /* 0x0000400902007988 */ /* 0x0001e80008000418 */
[----:B------:R0:W-:Y:S01]  /*07b0*/  STS.U16 [R2+UR6+0x40], R5 ;  /* 0x0000400502007988 */ /* 0x0001e20008000406 */
[----:B------:R-:W-:Y:S06]  /*07c0*/  BAR.SYNC.DEFER_BLOCKING 0x0 ;  /* 0x0000000000007b1d */ /* 0x000fec0000010000 */
[----:B------:R-:W-:Y:S05]  /*07d0*/  @P0 BRA `(.L_x_3) ;  /* 0x0000000000700947 */ /* 0x000fea0003800000 */
[----:B0-----:R-:W-:Y:S01]  /*07e0*/  MOV R4, UR10 ;  /* 0x0000000a00047c02 */ /* 0x001fe20008000f00 */
[----:B------:R-:W0:Y:S01]  /*07f0*/  LDC.64 R12, c[0x0][0x3c0] ;  /* 0x0000f000ff0c7b82 */ /* 0x000e220000000a00 */
[----:B------:R-:W-:Y:S01]  /*0800*/  MOV R5, UR11 ;  /* 0x0000000b00057c02 */ /* 0x000fe20008000f00 */
[----:B------:R-:W-:Y:S02]  /*0810*/  IMAD R8, R0, 0x6, R3 ;  /* 0x0000000600087824 */ /* 0x000fe400078e0203 */
[----:B------:R-:W-:Y:S01]  /*0820*/  HFMA2 R7, -RZ, RZ, 0, 0 ;  /* 0x00000000ff077431 */ /* 0x000fe200000001ff */
[----:B------:R-:W-:Y:S01]  /*0830*/  IADD3 R6, PT, PT, R69, UR4, RZ ;  /* 0x0000000445067c10 */ /* 0x000fe2000fffe0ff */
[----:B------:R-:W1:Y:S01]  /*0840*/  LDCU.64 UR12, c[0x0][0x3a0] ;  /* 0x00007400ff0c77ac */ /* 0x000e620008000a00 */
[----:B------:R-:W2:Y:S01]  /*0850*/  LDG.E.64.CONSTANT R4, desc[UR18][R4.64] ;  /* 0x0000001204047981 */ /* 0x000ea2000c1e9b00 */
[----:B------:R-:W-:-:S03]  /*0860*/  UIMAD UR6, UR21, 0x300, URZ ;  /* 0x00000300150678a4 */ /* 0x000fc6000f8e02ff */
[----:B------:R-:W-:Y:S04]  /*0870*/  LDS R9, [R8] ;  /* 0x0000000008097984 */ /* 0x000fe80000000800 */
[----:B------:R-:W3:Y:S01]  /*0880*/  LDS R11, [R8+0x4] ;  /* 0x00000400080b7984 */ /* 0x000ee20000000800 */
[----:B0-----:R-:W-:-:S04]  /*0890*/  IMAD.WIDE.U32 R6, R12, 0x300000, R6 ;  /* 0x003000000c067825 */ /* 0x001fc800078e0006 */
[----:B------:R-:W-:-:S05]  /*08a0*/  IMAD R13, R13, 0x300000, RZ ;  /* 0x003000000d0d7824 */ /* 0x000fca00078e02ff */
[----:B------:R-:W-:Y:S01]  /*08b0*/  IADD3 R7, PT, PT, R7, R13, RZ ;  /* 0x0000000d07077210 */ /* 0x000fe20007ffe0ff */
[----:B--2---:R-:W-:Y:S02]  /*08c0*/  IMAD R13, R5, 0x2400000, RZ ;  /* 0x02400000050d7824 */ /* 0x004fe400078e02ff */
[----:B------:R-:W-:Y:S01]  /*08d0*/  IMAD.WIDE.U32 R4, R4, 0x2400000, R6 ;  /* 0x0240000004047825 */ /* 0x000fe200078e0006 */
[----:B------:R-:W-:-:S04]  /*08e0*/  MOV R7, UR20 ;  /* 0x0000001400077c02 */ /* 0x000fc80008000f00 */
[----:B------:R-:W-:-:S03]  /*08f0*/  IADD3 R5, PT, PT, R5, R13, RZ ;  /* 0x0000000d05057210 */ /* 0x000fc60007ffe0ff */
[----:B------:R-:W-:-:S05]  /*0900*/  IMAD.WIDE.U32 R6, R7, 0x300, R4 ;  /* 0x0000030007067825 */ /* 0x000fca00078e0004 */
[----:B------:R-:W-:Y:S02]  /*0910*/  IADD3 R5, PT, PT, R7, UR6, RZ ;  /* 0x0000000607057c10 */ /* 0x000fe4000fffe0ff */
[C---:B-1----:R-:W-:Y:S02]  /*0920*/  LEA R4, P1, R6.reuse, UR12, 0x1 ;  /* 0x0000000c06047c11 */ /* 0x042fe4000f8208ff */
[----:B---3--:R-:W-:Y:S02]  /*0930*/  PRMT R7, R11, 0x7632, R7 ;  /* 0x000076320b077816 */ /* 0x008fe40000000007 */
[----:B------:R-:W-:Y:S02]  /*0940*/  LEA.HI.X R5, R6, UR13, R5, 0x1, P1 ;  /* 0x0000000d06057c11 */ /* 0x000fe400088f0c05 */
[----:B------:R-:W-:-:S03]  /*0950*/  PRMT R6, R9, 0x7632, R6 ;  /* 0x0000763209067816 */ /* 0x000fc60000000006 */
[----:B------:R1:W-:Y:S04]  /*0960*/  STG.E.U16 desc[UR18][R4.64], R9 ;  /* 0x0000000904007986 */ /* 0x0003e8000c101512 */
[----:B------:R1:W-:Y:S04]  /*0970*/  STG.E.U16 desc[UR18][R4.64+0x2], R6 ;  /* 0x0000020604007986 */ /* 0x0003e8000c101512 */
[----:B------:R1:W-:Y:S04]  /*0980*/  STG.E.U16 desc[UR18][R4.64+0x4], R11 ;  /* 0x0000040b04007986 */ /* 0x0003e8000c101512 */
[----:B------:R1:W-:Y:S02]  /*0990*/  STG.E.U16 desc[UR18][R4.64+0x6], R7 ;  /* 0x0000060704007986 */ /* 0x0003e4000c101512 */
.L_x_3:
[----:B------:R-:W-:Y:S05]  /*09a0*/  BSYNC.RECONVERGENT B0 ;  /* 0x0000000000007941 */ /* 0x000fea0003800200 */
.L_x_2:
[----:B------:R-:W-:Y:S04]  /*09b0*/  BSSY.RECONVERGENT B0, `(.L_x_4) ;  /* 0x0000020000007945 */ /* 0x000fe80003800200 */
[----:B------:R-:W-:Y:S05]  /*09c0*/  @P0 BRA `(.L_x_5) ;  /* 0x0000000000780947 */ /* 0x000fea0003800000 */
[----:B------:R-:W-:Y:S01]  /*09d0*/  MOV R8, UR10 ;  /* 0x0000000a00087c02 */ /* 0x000fe20008000f00 */
[----:B------:R-:W2:Y:S01]  /*09e0*/  LDCU.64 UR6, c[0x0][0x398] ;  /* 0x00007300ff0677ac */ /* 0x000ea20008000a00 */
[----:B01----:R-:W-:Y:S01]  /*09f0*/  MOV R9, UR11 ;  /* 0x0000000b00097c02 */ /* 0x003fe20008000f00 */
[----:B------:R-:W0:Y:S01]  /*0a00*/  LDC.64 R18, c[0x0][0x3c0] ;  /* 0x0000f000ff127b82 */ /* 0x000e220000000a00 */
[----:B------:R-:W1:Y:S04]  /*0a10*/  LDCU.64 UR8, c[0x0][0x3a0] ;  /* 0x00007400ff0877ac */ /* 0x000e680008000a00 */
[----:B------:R-:W3:Y:S01]  /*0a20*/  LDG.E.64.CONSTANT R8, desc[UR18][R8.64] ;  /* 0x0000001208087981 */ /* 0x000ee2000c1e9b00 */
[----:B--2---:R-:W-:-:S04]  /*0a30*/  LEA R4, P0, R16, UR6, 0x1 ;  /* 0x0000000610047c11 */ /* 0x004fc8000f8008ff */
[----:B------:R-:W-:-:S05]  /*0a40*/  LEA.HI.X R5, R16, UR7, R17, 0x1, P0 ;  /* 0x0000000710057c11 */ /* 0x000fca00080f0c11 */
[----:B------:R-:W2:Y:S04]  /*0a50*/  LDG.E.U16.CONSTANT R11, desc[UR18][R4.64] ;  /* 0x00000012040b7981 */ /* 0x000ea8000c1e9500 */
[----:B------:R-:W4:Y:S04]  /*0a60*/  LDG.E.U16.CONSTANT R13, desc[UR18][R4.64+0x2] ;  /* 0x00000212040d7981 */ /* 0x000f28000c1e9500 */
[----:B------:R-:W5:Y:S04]  /*0a70*/  LDG.E.U16.CONSTANT R15, desc[UR18][R4.64+0x4] ;  /* 0x00000412040f7981 */ /* 0x000f68000c1e9500 */
[----:B------:R1:W5:Y:S01]  /*0a80*/  LDG.E.U16.CONSTANT R17, desc[UR18][R4.64+0x6] ;  /* 0x0000061204117981 */ /* 0x000362000c1e9500 */
[----:B------:R-:W-:Y:S01]  /*0a90*/  IADD3 R6, P0, PT, R69, UR4, RZ ;  /* 0x0000000445067c10 */ /* 0x000fe2000ff1e0ff */
[----:B0-----:R-:W-:Y:S01]  /*0aa0*/  IMAD R19, R19, 0x300000, RZ ;  /* 0x0030000013137824 */ /* 0x001fe200078e02ff */
[----:B------:R-:W-:-:S02]  /*0ab0*/  UIMAD UR6, UR21, 0x300, URZ ;  /* 0x00000300150678a4 */ /* 0x000fc4000f8e02ff */
[----:B------:R-:W-:-:S03]  /*0ac0*/  IADD3.X R7, PT, PT, RZ, RZ, RZ, P0, !PT ;  /* 0x000000ffff077210 */ /* 0x000fc600007fe4ff */
[----:B------:R-:W-:Y:S01]  /*0ad0*/  IMAD.WIDE.U32 R6, R18, 0x300000, R6 ;  /* 0x0030000012067825 */ /* 0x000fe200078e0006 */
[----:B-1----:R-:W-:-:S04]  /*0ae0*/  MOV R5, UR20 ;  /* 0x0000001400057c02 */ /* 0x002fc80008000f00 */
[----:B------:R-:W-:Y:S01]  /*0af0*/  IADD3 R7, PT, PT, R19, R7, RZ ;  /* 0x0000000713077210 */ /* 0x000fe20007ffe0ff */
[----:B---3--:R-:W-:Y:S02]  /*0b00*/  IMAD R9, R9, 0x2400000, RZ ;  /* 0x0240000009097824 */ /* 0x008fe400078e02ff */
[----:B------:R-:W-:-:S05]  /*0b10*/  IMAD.WIDE.U32 R6, R8, 0x2400000, R6 ;  /* 0x0240000008067825 */ /* 0x000fca00078e0006 */
[----:B------:R-:W-:-:S03]  /*0b20*/  IADD3 R7, PT, PT, R9, R7, RZ ;  /* 0x0000000709077210 */ /* 0x000fc60007ffe0ff */
[----:B------:R-:W-:-:S05]  /*0b30*/  IMAD.WIDE.U32 R6, R5, 0x300, R6 ;  /* 0x0000030005067825 */ /* 0x000fca00078e0006 */
[----:B------:R-:W-:Y:S02]  /*0b40*/  IADD3 R5, PT, PT, R7, UR6, RZ ;  /* 0x0000000607057c10 */ /* 0x000fe4000fffe0ff */
[----:B------:R-:W-:-:S04]  /*0b50*/  LEA R4, P0, R6, UR8, 0x1 ;  /* 0x0000000806047c11 */ /* 0x000fc8000f8008ff */
[----:B------:R-:W-:-:S05]  /*0b60*/  LEA.HI.X R5, R6, UR9, R5, 0x1, P0 ;  /* 0x0000000906057c11 */ /* 0x000fca00080f0c05 */
[----:B--2---:R2:W-:Y:S04]  /*0b70*/  STG.E.U16 desc[UR18][R4.64+0x300000], R11 ;  /* 0x3000000b04007986 */ /* 0x0045e8000c101512 */
[----:B----4-:R2:W-:Y:S04]  /*0b80*/  STG.E.U16 desc[UR18][R4.64+0x300002], R13 ;  /* 0x3000020d04007986 */ /* 0x0105e8000c101512 */
[----:B-----5:R2:W-:Y:S04]  /*0b90*/  STG.E.U16 desc[UR18][R4.64+0x300004], R15 ;  /* 0x3000040f04007986 */ /* 0x0205e8000c101512 */
[----:B------:R2:W-:Y:S02]  /*0ba0*/  STG.E.U16 desc[UR18][R4.64+0x300006], R17 ;  /* 0x3000061104007986 */ /* 0x0005e4000c101512 */
.L_x_5:
[----:B------:R-:W-:Y:S05]  /*0bb0*/  BSYNC.RECONVERGENT B0 ;  /* 0x0000000000007941 */ /* 0x000fea0003800200 */
.L_x_4:
[----:B------:R-:W-:Y:S02]  /*0bc0*/  UIADD3 UR12, UPT, UPT, UR23, 0x100, URZ ;  /* 0x00000100170c7890 */ /* 0x000fe4000fffe0ff */
[----:B------:R-:W-:Y:S02]  /*0bd0*/  UISETP.GT.U32.AND UP0, UPT, UR20, URZ, UPT ;  /* 0x000000ff1400728c */ /* 0x000fe4000bf04070 */
[----:B------:R-:W-:Y:S02]  /*0be0*/  ULEA UR12, UR22, UR12, 0x18 ;  /* 0x0000000c160c7291 */ /* 0x000fe4000f8ec0ff */
[----:B------:R-:W-:-:S04]  /*0bf0*/  UISETP.GT.AND.EX UP0, UPT, UR21, URZ, UPT, UP0 ;  /* 0x000000ff1500728c */ /* 0x000fc8000bf04300 */
[----:B012---:R-:W-:-:S03]  /*0c00*/  IADD3 R4, PT, PT, R69, UR12, RZ ;  /* 0x0000000c45047c10 */ /* 0x007fc6000fffe0ff */
[----:B------:R0:W-:Y:S04]  /*0c10*/  STS [R69+UR12], RZ ;  /* 0x000000ff45007988 */ /* 0x0001e8000800080c */
[----:B------:R0:W-:Y:S04]  /*0c20*/  STS [R69+UR12+0x80], RZ ;  /* 0x000080ff45007988 */ /* 0x0001e8000800080c */
[----:B------:R0:W-:Y:S01]  /*0c30*/  STL [R1+0x4], R4 ;  /* 0x0000040401007387 */ /* 0x0001e20000100800 */
[----:B------:R-:W-:Y:S05]  /*0c40*/  BRA.U !UP0, `(.L_x_6) ;  /* 0x0000007908247547 */ /* 0x000fea000b800000 */
[----:B------:R-:W1:Y:S01]  /*0c50*/  LDC.64 R8, c[0x0][0x3c0] ;  /* 0x0000f000ff087b82 */ /* 0x000e620000000a00 */
[----:B------:R-:W-:Y:S01]  /*0c60*/  SHF.R.U32.HI R6, RZ, 0x4, R0 ;  /* 0x00000004ff067819 */ /* 0x000fe20000011600 */
[----:B------:R-:W2:Y:S01]  /*0c70*/  LDCU.64 UR16, c[0x0][0x3a0] ;  /* 0x00007400ff1077ac */ /* 0x000ea20008000a00 */
[----:B------:R-:W-:Y:S02]  /*0c80*/  MOV R5, 0x300 ;  /* 0x0000030000057802 */ /* 0x000fe40000000f00 */
[----:B0-----:R-:W-:Y:S01]  /*0c90*/  LOP3.LUT R4, R69, 0x3c, RZ, 0xc0, !PT ;  /* 0x0000003c45047812 */ /* 0x001fe200078ec0ff */
[----:B------:R-:W-:Y:S01]  /*0ca0*/  UIADD3 UR9, UPT, UPT, UR23, 0x200, URZ ;  /* 0x0000020017097890 */ /* 0x000fe2000fffe0ff */
[----:B------:R-:W-:Y:S01]  /*0cb0*/  IADD3 R68, PT, PT, R2, R3, RZ ;  /* 0x0000000302447210 */ /* 0x000fe20007ffe0ff */
[C---:B------:R-:W-:Y:S01]  /*0cc0*/  IMAD R5, R6.reuse, R5, UR4 ;  /* 0x0000000406057e24 */ /* 0x040fe2000f8e0205 */
[----:B------:R-:W-:Y:S01]  /*0cd0*/  UIADD3 UR14, UP0, UPT, UR20, 0x1f, URZ ;  /* 0x0000001f140e7890 */ /* 0x000fe2000ff1e0ff */
[----:B------:R-:W-:Y:S01]  /*0ce0*/  LOP3.LUT R6, R6, 0x1e, RZ, 0xfc, !PT ;  /* 0x0000001e06067812 */ /* 0x000fe200078efcff */
[----:B------:R-:W-:-:S02]  /*0cf0*/  ULEA UR9, UR22, UR9, 0x18 ;  /* 0x0000000916097291 */ /* 0x000fc4000f8ec0ff */
[----:B------:R-:W-:Y:S01]  /*0d00*/  IADD3 R4, PT, PT, R4, R5, RZ ;  /* 0x0000000504047210 */ /* 0x000fe20007ffe0ff */
[----:B------:R-:W-:Y:S02]  /*0d10*/  UIADD3.X UR15, UPT, UPT, URZ, UR21, URZ, UP0, !UPT ;  /* 0x00000015ff0f7290 */ /* 0x000fe400087fe4ff */
[----:B------:R-:W-:Y:S01]  /*0d20*/  UIADD3 UR13, UPT, UPT, UR23, 0x1200, URZ ;  /* 0x00001200170d7890 */ /* 0x000fe2000fffe0ff */
[----:B------:R-:W-:Y:S01]  /*0d30*/  LEA R3, R0, UR9, 0x3 ;  /* 0x0000000900037c11 */ /* 0x000fe2000f8e18ff */
[----:B------:R-:W-:Y:S01]  /*0d40*/  IMAD.WIDE.U32 R4, R4, 0x2, RZ ;  /* 0x0000000204047825 */ /* 0x000fe200078e00ff */
[----:B------:R-:W-:Y:S01]  /*0d50*/  USHF.R.U64 UR14, UR14, 0x5, UR15 ;  /* 0x000000050e0e7899 */ /* 0x000fe2000800120f */
[----:B------:R-:W-:Y:S02]  /*0d60*/  UMOV UR6, URZ ;  /* 0x000000ff00067c82 */ /* 0x000fe40008000000 */
[----:B------:R-:W-:Y:S01]  /*0d70*/  IMAD R7, R0, -0x6, R3 ;  /* 0xfffffffa00077824 */ /* 0x000fe200078e0203 */
[----:B------:R-:W-:Y:S01]  /*0d80*/  UMOV UR7, URZ ;  /* 0x000000ff00077c82 */ /* 0x000fe20008000000 */
[----:B-1----:R-:W-:Y:S01]  /*0d90*/  IMAD.WIDE.U32 R4, R8, 0x600000, R4 ;  /* 0x0060000008047825 */ /* 0x002fe200078e0004 */
[----:B------:R-:W-:Y:S01]  /*0da0*/  MOV R8, 0xff7ffffd ;  /* 0xff7ffffd00087802 */ /* 0x000fe20000000f00 */
[----:B------:R-:W-:Y:S01]  /*0db0*/  UMOV UR8, URZ ;  /* 0x000000ff00087c82 */ /* 0x000fe20008000000 */
[----:B------:R-:W-:Y:S01]  /*0dc0*/  ULEA UR13, UR22, UR13, 0x18 ;  /* 0x0000000d160d7291 */ /* 0x000fe2000f8ec0ff */
[----:B------:R-:W-:Y:S01]  /*0dd0*/  IMAD R9, R9, 0x600000, RZ ;  /* 0x0060000009097824 */ /* 0x000fe200078e02ff */
[----:B--2---:R-:W-:Y:S01]  /*0de0*/  IADD3 R4, P0, PT, R4, UR16, RZ ;  /* 0x0000001004047c10 */ /* 0x004fe2000ff1e0ff */
[----:B------:R-:W-:Y:S01]  /*0df0*/  USHF.R.U32.HI UR15, URZ, 0x5, UR15 ;  /* 0x00000005ff0f7899 */ /* 0x000fe2000801160f */
[----:B------:R-:W-:-:S02]  /*0e00*/  UMOV UR25, 0x1f ;  /* 0x0000001f00197882 */ /* 0x000fc40000000000 */
[----:B------:R-:W-:Y:S01]  /*0e10*/  IADD3.X R9, PT, PT, R5, UR17, R9, P0, !PT ;  /* 0x0000001105097c10 */ /* 0x000fe200087fe409 */
[----:B------:R-:W-:Y:S01]  /*0e20*/  HFMA2 R5, -RZ, RZ, 0, 0 ;  /* 0x00000000ff057431 */ /* 0x000fe200000001ff */
[----:B------:R-:W-:Y:S01]  /*0e30*/  IADD3 R4, P0, PT, R4, 0x30b400, RZ ;  /* 0x0030b40004047810 */ /* 0x000fe20007f1e0ff */
[----:B------:R-:W-:-:S03]  /*0e40*/  UMOV UR9, URZ ;  /* 0x000000ff00097c82 */ /* 0x000fc60008000000 */
[----:B------:R-:W-:-:S09]  /*0e50*/  IADD3.X R9, PT, PT, RZ, R9, RZ, P0, !PT ;  /* 0x00000009ff097210 */ /* 0x000fd200007fe4ff */
.L_x_11:
[C---:B------:R-:W-:Y:S01]  /*0e60*/  IADD3 R21, P3, PT, R6.reuse, -0x1a, RZ ;  /* 0xffffffe606157810 */ /* 0x040fe20007f7e0ff */
[----:B------:R-:W-:Y:S01]  /*0e70*/  UIADD3 UR27, UP2, UPT, UR25, -0x1f, URZ ;  /* 0xffffffe1191b7890 */ /* 0x000fe2000ff5e0ff */
[C---:B------:R-:W-:Y:S01]  /*0e80*/  IADD3 R19, P2, PT, R6.reuse, -0x1c, RZ ;  /* 0xffffffe406137810 */ /* 0x040fe20007f5e0ff */
[----:B------:R-:W-:Y:S01]  /*0e90*/  UIADD3 UR16, UP6, UPT, UR25, -0x1b, URZ ;  /* 0xffffffe519107890 */ /* 0x000fe2000ffde0ff */
[C---:B------:R-:W-:Y:S01]  /*0ea0*/  IADD3.X R31, PT, PT, R5.reuse, -0x1, RZ, P3, !PT ;  /* 0xffffffff051f7810 */ /* 0x040fe20001ffe4ff */
[----:B------:R-:W-:Y:S01]  /*0eb0*/  UIADD3.X UR30, UPT, UPT, UR9, -0x1, URZ, UP2, !UPT ;  /* 0xffffffff091e7890 */ /* 0x000fe200097fe4ff */
[C---:B------:R-:W-:Y:S01]  /*0ec0*/  IADD3 R24, P3, PT, R6.reuse, -0x14, RZ ;  /* 0xffffffec06187810 */ /* 0x040fe20007f7e0ff */
[----:B------:R-:W-:Y:S01]  /*0ed0*/  UIADD3.X UR31, UPT, UPT, UR9, -0x1, URZ, UP6, !UPT ;  /* 0xffffffff091f7890 */ /* 0x000fe2000b7fe4ff */
[C---:B------:R-:W-:Y:S01]  /*0ee0*/  IADD3.X R20, PT, PT, R5.reuse, -0x1, RZ, P2, !PT ;  /* 0xffffffff05147810 */ /* 0x040fe200017fe4ff */
[----:B------:R-:W-:Y:S01]  /*0ef0*/  UISETP.GE.U32.AND UP5, UPT, UR20, UR27, UPT ;  /* 0x0000001b1400728c */ /* 0x000fe2000bfa6070 */
[C---:B------:R-:W-:Y:S01]  /*0f00*/  IADD3 R23, P2, PT, R6.reuse, -0x16, RZ ;  /* 0xffffffea06177810 */ /* 0x040fe20007f5e0ff */
[----:B------:R-:W-:Y:S01]  /*0f10*/  UISETP.GT.U32.AND UP2, UPT, UR20, UR27, UPT ;  /* 0x0000001b1400728c */ /* 0x000fe2000bf44070 */
[C---:B------:R-:W-:Y:S01]  /*0f20*/  IADD3.X R30, PT, PT, R5.reuse, -0x1, RZ, P3, !PT ;  /* 0xffffffff051e7810 */ /* 0x040fe20001ffe4ff */
[----:B------:R-:W-:Y:S01]  /*0f30*/  UISETP.GE.U32.AND UP6, UPT, UR20, UR16, UPT ;  /* 0x000000101400728c */ /* 0x000fe2000bfc6070 */
[C---:B------:R-:W-:Y:S01]  /*0f40*/  IADD3 R13, P3, PT, R6.reuse, -0x10, RZ ;  /* 0xfffffff0060d7810 */ /* 0x040fe20007f7e0ff */
[----:B------:R-:W-:Y:S01]  /*0f50*/  UIADD3 UR26, UP0, UPT, UR25, -0x1d, URZ ;  /* 0xffffffe3191a7890 */ /* 0x000fe2000ff1e0ff */
[C---:B------:R-:W-:Y:S01]  /*0f60*/  IADD3.X R16, PT, PT, R5.reuse, -0x1, RZ, P2, !PT ;  /* 0xffffffff05107810 */ /* 0x040fe200017fe4ff */
[----:B------:R-:W-:Y:S01]  /*0f70*/  UIADD3 UR29, UP3, UPT, UR25, -0x1a, URZ ;  /* 0xffffffe6191d7890 */ /* 0x000fe2000ff7e0ff */
[C---:B------:R-:W-:Y:S01]  /*0f80*/  IADD3 R15, P2, PT, R6.reuse, -0x12, RZ ;  /* 0xffffffee060f7810 */ /* 0x040fe20007f5e0ff */
[----:B------:R-:W-:Y:S01]  /*0f90*/  UISETP.GE.AND.EX UP5, UPT, UR21, UR30, UPT, UP5 ;  /* 0x0000001e1500728c */ /* 0x000fe2000bfa6350 */
[C---:B------:R-:W-:Y:S01]  /*0fa0*/  IADD3.X R12, PT, PT, R5.reuse, -0x1, RZ, P3, !PT ;  /* 0xffffffff050c7810 */ /* 0x040fe20001ffe4ff */
[----:B------:R-:W-:Y:S01]  /*0fb0*/  UISETP.GT.AND.EX UP2, UPT, UR21, UR30, UPT, UP2 ;  /* 0x0000001e1500728c */ /* 0x000fe2000bf44320 */
[C---:B------:R-:W-:Y:S01]  /*0fc0*/  IADD3 R29, P3, PT, R6.reuse, -0xc, RZ ;  /* 0xfffffff4061d7810 */ /* 0x040fe20007f7e0ff */
[----:B------:R-:W-:Y:S01]  /*0fd0*/  UISETP.GE.AND.EX UP6, UPT, UR21, UR31, UPT, UP6 ;  /* 0x0000001f1500728c */ /* 0x000fe2000bfc6360 */
[C---:B------:R-:W-:Y:S01]  /*0fe0*/  IADD3.X R14, PT, PT, R5.reuse, -0x1, RZ, P2, !PT ;  /* 0xffffffff050e7810 */ /* 0x040fe200017fe4ff */
[----:B------:R-:W-:Y:S01]  /*0ff0*/  UIADD3.X UR27, UPT, UPT, UR9, -0x1, URZ, UP0, !UPT ;  /* 0xffffffff091b7890 */ /* 0x000fe200087fe4ff */
[C---:B------:R-:W-:Y:S01]  /*1000*/  IADD3 R11, P2, PT, R6.reuse, -0xe, RZ ;  /* 0xfffffff2060b7810 */ /* 0x040fe20007f5e0ff */
[----:B------:R-:W-:Y:S01]  /*1010*/  UIADD3.X UR31, UPT, UPT, UR9, -0x1, URZ, UP3, !UPT ;  /* 0xffffffff091f7890 */ /* 0x000fe20009ffe4ff */
[C---:B------:R-:W-:Y:S01]  /*1020*/  IADD3.X R28, PT, PT, R5.reuse, -0x1, RZ, P3, !PT ;  /* 0xffffffff051c7810 */ /* 0x040fe20001ffe4ff */
[----:B------:R-:W-:Y:S01]  /*1030*/  UIADD3 UR17, UP1, UPT, UR25, -0x1c, URZ ;  /* 0xffffffe419117890 */ /* 0x000fe2000ff3e0ff */
[C---:B------:R-:W-:Y:S01]  /*1040*/  IADD3 R37, P3, PT, R6.reuse, -0x8, RZ ;  /* 0xfffffff806257810 */ /* 0x040fe20007f7e0ff */
[----:B------:R-:W-:Y:S01]  /*1050*/  UISETP.GE.U32.AND UP0, UPT, UR20, UR26, UPT ;  /* 0x0000001a1400728c */ /* 0x000fe2000bf06070 */
[C---:B------:R-:W-:Y:S01]  /*1060*/  IADD3.X R10, PT, PT, R5.reuse, -0x1, RZ, P2, !PT ;  /* 0xffffffff050a7810 */ /* 0x040fe200017fe4ff */
[----:B------:R-:W-:Y:S01]  /*1070*/  UISETP.GE.U32.AND UP3, UPT, UR20, UR29, UPT ;  /* 0x0000001d1400728c */ /* 0x000fe2000bf66070 */
[C---:B------:R-:W-:Y:S01]  /*1080*/  IADD3 R35, P2, PT, R6.reuse, -0xa, RZ ;  /* 0xfffffff606237810 */ /* 0x040fe20007f5e0ff */
[----:B------:R-:W-:Y:S01]  /*1090*/  UIADD3 UR28, UP4, UPT, UR25, -0x19, URZ ;  /* 0xffffffe7191c7890 */ /* 0x000fe2000ff9e0ff */
[----:B------:R-:W-:Y:S01]  /*10a0*/  PLOP3.LUT P1, PT, PT, PT, UP5, 0x40, 0x4 ;  /* 0x000000000004781c */ /* 0x000fe20003f2e858 */
[----:B------:R-:W-:Y:S01]  /*10b0*/  UIADD3.X UR26, UPT, UPT, UR9, -0x1, URZ, UP1, !UPT ;  /* 0xffffffff091a7890 */ /* 0x000fe20008ffe4ff */
[----:B------:R-:W-:Y:S01]  /*10c0*/  PLOP3.LUT P0, PT, PT, PT, UP2, 0x80, 0x8 ;  /* 0x000000000008781c */ /* 0x000fe20003f0f028 */
[----:B------:R-:W-:Y:S01]  /*10d0*/  UISETP.GE.AND.EX UP0, UPT, UR21, UR27, UPT, UP0 ;  /* 0x0000001b1500728c */ /* 0x000fe2000bf06300 */
[C---:B------:R-:W-:Y:S01]  /*10e0*/  IADD3.X R36, PT, PT, R5.reuse, -0x1, RZ, P3, !PT ;  /* 0xffffffff05247810 */ /* 0x040fe20001ffe4ff */
[----:B------:R-:W-:Y:S01]  /*10f0*/  UISETP.GE.AND.EX UP3, UPT, UR21, UR31, UPT, UP3 ;  /* 0x0000001f1500728c */ /* 0x000fe2000bf66330 */
[C---:B------:R-:W-:Y:S01]  /*1100*/  IADD3 R39, P3, PT, R6.reuse, -0x4, RZ ;  /* 0xfffffffc06277810 */ /* 0x040fe20007f7e0ff */
[----:B------:R-:W-:Y:S01]  /*1110*/  UISETP.GE.U32.AND UP1, UPT, UR20, UR17, UPT ;  /* 0x000000111400728c */ /* 0x000fe2000bf26070 */
[C---:B------:R-:W-:Y:S01]  /*1120*/  IADD3 R17, P4, PT, R6.reuse, -0x1e, RZ ;  /* 0xffffffe206117810 */ /* 0x040fe20007f9e0ff */
[----:B------:R-:W-:Y:S01]  /*1130*/  UIADD3 UR27, UP5, UPT, UR25, -0x18, URZ ;  /* 0xffffffe8191b7890 */ /* 0x000fe2000ffbe0ff */
[C---:B------:R-:W-:Y:S01]  /*1140*/  IADD3.X R34, PT, PT, R5.reuse, -0x1, RZ, P2, !PT ;  /* 0xffffffff05227810 */ /* 0x040fe200017fe4ff */
[----:B------:R-:W-:Y:S01]  /*1150*/  UIADD3 UR30, UP2, UPT, UR25, -0x17, URZ ;  /* 0xffffffe9191e7890 */ /* 0x000fe2000ff5e0ff */
[C---:B------:R-:W-:Y:S01]  /*1160*/  IADD3 R41, P2, PT, R6.reuse, -0x6, RZ ;  /* 0xfffffffa06297810 */ /* 0x040fe20007f5e0ff */
[----:B------:R-:W-:Y:S01]  /*1170*/  UIADD3.X UR29, UPT, UPT, UR9, -0x1, URZ, UP4, !UPT ;  /* 0xffffffff091d7890 */ /* 0x000fe2000a7fe4ff */
[C---:B------:R-:W-:Y:S01]  /*1180*/  IADD3.X R38, PT, PT, R5.reuse, -0x1, RZ, P3, !PT ;  /* 0xffffffff05267810 */ /* 0x040fe20001ffe4ff */
[----:B------:R-:W-:Y:S01]  /*1190*/  UISETP.GE.U32.AND UP4, UPT, UR20, UR28, UPT ;  /* 0x0000001c1400728c */ /* 0x000fe2000bf86070 */
[----:B------:R-:W-:Y:S01]  /*11a0*/  PLOP3.LUT P6, PT, PT, PT, UP0, 0x40, 0x4 ;  /* 0x000000000004781c */ /* 0x000fe20003fce808 */
[----:B------:R-:W-:Y:S01]  /*11b0*/  UISETP.GE.AND.EX UP1, UPT, UR21, UR26, UPT, UP1 ;  /* 0x0000001a1500728c */ /* 0x000fe2000bf26310 */
[----:B------:R-:W-:Y:S01]  /*11c0*/  PLOP3.LUT P3, PT, PT, PT, UP3, 0x40, 0x4 ;  /* 0x000000000004781c */ /* 0x000fe20003f6e838 */
[----:B------:R-:W-:Y:S01]  /*11d0*/  UIADD3.X UR28, UPT, UPT, UR9, -0x1, URZ, UP5, !UPT ;  /* 0xffffffff091c7890 */ /* 0x000fe2000affe4ff */
[C---:B------:R-:W-:Y:S01]  /*11e0*/  IADD3.X R18, PT, PT, R5.reuse, -0x1, RZ, P4, !PT ;  /* 0xffffffff05127810 */ /* 0x040fe200027fe4ff */
[----:B------:R-:W-:Y:S01]  /*11f0*/  UIADD3.X UR31, UPT, UPT, UR9, -0x1, URZ, UP2, !UPT ;  /* 0xffffffff091f7890 */ /* 0x000fe200097fe4ff */
[C---:B------:R-:W-:Y:S01]  /*1200*/  IADD3 R22, P4, PT, R6.reuse, -0x18, RZ ;  /* 0xffffffe806167810 */ /* 0x040fe20007f9e0ff */
[----:B------:R-:W-:Y:S01]  /*1210*/  UISETP.GE.U32.AND UP5, UPT, UR20, UR27, UPT ;  /* 0x0000001b1400728c */ /* 0x000fe2000bfa6070 */
[C---:B------:R-:W-:Y:S01]  /*1220*/  IADD3.X R40, PT, PT, R5.reuse, -0x1, RZ, P2, !PT ;  /* 0xffffffff05287810 */ /* 0x040fe200017fe4ff */
[----:B------:R-:W-:Y:S01]  /*1230*/  UISETP.GE.AND.EX UP4, UPT, UR21, UR29, UPT, UP4 ;  /* 0x0000001d1500728c */ /* 0x000fe2000bf86340 */
[----:B------:R-:W-:Y:S01]  /*1240*/  IADD3 R61, P2, PT, R6, -0x2, RZ ;  /* 0xfffffffe063d7810 */ /* 0x000fe20007f5e0ff */
[----:B------:R-:W-:Y:S01]  /*1250*/  UISETP.GE.U32.AND UP2, UPT, UR20, UR30, UPT ;  /* 0x0000001e1400728c */ /* 0x000fe2000bf46070 */
[----:B------:R-:W-:Y:S01]  /*1260*/  PLOP3.LUT P5, PT, PT, PT, UP1, 0x40, 0x4 ;  /* 0x000000000004781c */ /* 0x000fe20003fae818 */
[----:B------:R-:W-:Y:S01]  /*1270*/  UIADD3 UR26, UP0, UPT, UR25, -0x16, URZ ;  /* 0xffffffea191a7890 */ /* 0x000fe2000ff1e0ff */
[C---:B------:R-:W-:Y:S01]  /*1280*/  IADD3.X R32, PT, PT, R5.reuse, -0x1, RZ, P4, !PT ;  /* 0xffffffff05207810 */ /* 0x040fe200027fe4ff */
[----:B------:R-:W-:Y:S01]  /*1290*/  UIADD3 UR29, UP3, UPT, UR25, -0x13, URZ ;  /* 0xffffffed191d7890 */ /* 0x000fe2000ff7e0ff */
[----:B------:R-:W-:Y:S01]  /*12a0*/  PLOP3.LUT P4, PT, PT, PT, UP6, 0x40, 0x4 ;  /* 0x000000000004781c */ /* 0x000fe20003f8e868 */
[----:B------:R-:W-:Y:S01]  /*12b0*/  UISETP.GE.AND.EX UP5, UPT, UR21, UR28, UPT, UP5 ;  /* 0x0000001c1500728c */ /* 0x000fe2000bfa6350 */
[----:B------:R-:W-:Y:S01]  /*12c0*/  IADD3.X R60, PT, PT, R5, -0x1, RZ, P2, !PT ;  /* 0xffffffff053c7810 */ /* 0x000fe200017fe4ff */
[----:B------:R-:W-:Y:S01]  /*12d0*/  UISETP.GE.AND.EX UP2, UPT, UR21, UR31, UPT, UP2 ;  /* 0x0000001f1500728c */ /* 0x000fe2000bf46320 */
[----:B------:R-:W-:Y:S01]  /*12e0*/  PLOP3.LUT P2, PT, PT, PT, UP4, 0x40, 0x4 ;  /* 0x000000000004781c */ /* 0x000fe20003f4e848 */
[----:B------:R-:W-:Y:S01]  /*12f0*/  UIADD3.X UR30, UPT, UPT, UR9, -0x1, URZ, UP0, !UPT ;  /* 0xffffffff091e7890 */ /* 0x000fe200087fe4ff */
[----:B------:R-:W-:Y:S01]  /*1300*/  FSEL R54, RZ, -3.40282306073709652508e+38, !P1 ;  /* 0xff7ffffdff367808 */ /* 0x000fe20004800000 */
[----:B------:R-:W-:Y:S01]  /*1310*/  UIADD3.X UR31, UPT, UPT, UR9, -0x1, URZ, UP3, !UPT ;  /* 0xffffffff091f7890 */ /* 0x000fe20009ffe4ff */
[----:B------:R-:W-:Y:S01]  /*1320*/  PLOP3.LUT P1, PT, PT, PT, UP5, 0x40, 0x4 ;  /* 0x000000000004781c */ /* 0x000fe20003f2e858 */
[----:B------:R-:W-:Y:S01]  /*1330*/  UIADD3 UR17, UP1, UPT, UR25, -0x15, URZ ;  /* 0xffffffeb19117890 */ /* 0x000fe2000ff3e0ff */
[----:B------:R-:W-:Y:S01]  /*1340*/  FSEL R53, RZ, -3.40282306073709652508e+38, P0 ;  /* 0xff7ffffdff357808 */ /* 0x000fe20000000000 */
[----:B------:R-:W-:Y:S01]  /*1350*/  UISETP.GE.U32.AND UP0, UPT, UR20, UR26, UPT ;  /* 0x0000001a1400728c */ /* 0x000fe2000bf06070 */
[----:B------:R-:W-:Y:S01]  /*1360*/  PLOP3.LUT P0, PT, PT, PT, UP2, 0x40, 0x4 ;  /* 0x000000000004781c */ /* 0x000fe20003f0e828 */
[----:B------:R-:W-:Y:S01]  /*1370*/  UISETP.GE.U32.AND UP3, UPT, UR20, UR29, UPT ;  /* 0x0000001d1400728c */ /* 0x000fe2000bf66070 */
[----:B------:R-:W-:Y:S01]  /*1380*/  FSEL R52, RZ, -3.40282306073709652508e+38, !P6 ;  /* 0xff7ffffdff347808 */ /* 0x000fe20007000000 */
[----:B------:R-:W-:Y:S01]  /*1390*/  UIADD3 UR16, UP6, UPT, UR25, -0x14, URZ ;  /* 0xffffffec19107890 */ /* 0x000fe2000ffde0ff */
[----:B------:R-:W-:Y:S01]  /*13a0*/  FSEL R49, RZ, -3.40282306073709652508e+38, !P3 ;  /* 0xff7ffffdff317808 */ /* 0x000fe20005800000 */
[----:B------:R-:W-:Y:S01]  /*13b0*/  UIADD3 UR28, UP4, UPT, UR25, -0x12, URZ ;  /* 0xffffffee191c7890 */ /* 0x000fe2000ff9e0ff */
[----:B------:R-:W-:Y:S01]  /*13c0*/  FSEL R51, RZ, -3.40282306073709652508e+38, !P5 ;  /* 0xff7ffffdff337808 */ /* 0x000fe20006800000 */
[----:B------:R-:W-:Y:S01]  /*13d0*/  UIADD3.X UR26, UPT, UPT, UR9, -0x1, URZ, UP1, !UPT ;  /* 0xffffffff091a7890 */ /* 0x000fe20008ffe4ff */
[----:B------:R-:W-:Y:S01]  /*13e0*/  FSEL R50, RZ, -3.40282306073709652508e+38, !P4 ;  /* 0xff7ffffdff327808 */ /* 0x000fe20006000000 */
[----:B------:R-:W-:Y:S01]  /*13f0*/  UISETP.GE.AND.EX UP0, UPT, UR21, UR30, UPT, UP0 ;  /* 0x0000001e1500728c */ /* 0x000fe2000bf06300 */
[----:B------:R-:W-:Y:S01]  /*1400*/  FSEL R46, RZ, -3.40282306073709652508e+38, !P0 ;  /* 0xff7ffffdff2e7808 */ /* 0x000fe20004000000 */
[----:B------:R-:W-:Y:S01]  /*1410*/  UISETP.GE.AND.EX UP3, UPT, UR21, UR31, UPT, UP3 ;  /* 0x0000001f1500728c */ /* 0x000fe2000bf66330 */
[----:B------:R-:W-:Y:S01]  /*1420*/  FSEL R47, RZ, -3.40282306073709652508e+38, !P1 ;  /* 0xff7ffffdff2f7808 */ /* 0x000fe20004800000 */
[----:B------:R-:W-:Y:S01]  /*1430*/  UIADD3 UR27, UP5, UPT, UR25, -0x11, URZ ;  /* 0xffffffef191b7890 */ /* 0x000fe2000ffbe0ff */
[----:B------:R-:W-:Y:S01]  /*1440*/  FSEL R48, RZ, -3.40282306073709652508e+38, !P2 ;  /* 0xff7ffffdff307808 */ /* 0x000fe20005000000 */
[----:B------:R-:W-:Y:S01]  /*1450*/  UISETP.GE.U32.AND UP1, UPT, UR20, UR17, UPT ;  /* 0x000000111400728c */ /* 0x000fe2000bf26070 */
[----:B------:R-:W-:Y:S01]  /*1460*/  BAR.SYNC.DEFER_BLOCKING 0x0 ;  /* 0x0000000000007b1d */ /* 0x000fe20000010000 */
[----:B------:R-:W-:Y:S01]  /*1470*/  UIADD3.X UR17, UPT, UPT, UR9, -0x1, URZ, UP6, !UPT ;  /* 0xffffffff09117890 */ /* 0x000fe2000b7fe4ff */
[----:B------:R-:W-:Y:S01]  /*1480*/  PLOP3.LUT P6, PT, PT, PT, UP0, 0x40, 0x4 ;  /* 0x000000000004781c */ /* 0x000fe20003fce808 */
[----:B------:R-:W-:Y:S01]  /*1490*/  UISETP.GE.U32.AND UP2, UPT, UR20, UR16, UPT ;  /* 0x000000101400728c */ /* 0x000fe2000bf46070 */
[----:B------:R-:W-:Y:S01]  /*14a0*/  PLOP3.LUT P3, PT, PT, PT, UP3, 0x40, 0x4 ;  /* 0x000000000004781c */ /* 0x000fe20003f6e838 */
[----:B------:R-:W-:Y:S01]  /*14b0*/  UIADD3 UR16, UP6, UPT, UR25, -0x10, URZ ;  /* 0xfffffff019107890 */ /* 0x000fe2000ffde0ff */
[----:B------:R-:W-:Y:S01]  /*14c0*/  FSEL R45, RZ, -3.40282306073709652508e+38, !P6 ;  /* 0xff7ffffdff2d7808 */ /* 0x000fe20007000000 */
[----:B------:R-:W-:Y:S01]  /*14d0*/  UIADD3.X UR29, UPT, UPT, UR9, -0x1, URZ, UP4, !UPT ;  /* 0xffffffff091d7890 */ /* 0x000fe2000a7fe4ff */
[----:B------:R-:W-:Y:S01]  /*14e0*/  FSEL R42, RZ, -3.40282306073709652508e+38, !P3 ;  /* 0xff7ffffdff2a7808 */ /* 0x000fe20005800000 */
[----:B------:R-:W-:-:S02]  /*14f0*/  UISETP.GE.U32.AND UP4, UPT, UR20, UR28, UPT ;  /* 0x0000001c1400728c */ /* 0x000fc4000bf86070 */
[----:B------:R-:W-:Y:S01]  /*1500*/  ISETP.GT.U32.AND P3, PT, R22, UR20, PT ;  /* 0x0000001416007c0c */ /* 0x000fe2000bf64070 */
[----:B------:R-:W-:Y:S01]  /*1510*/  UISETP.GE.AND.EX UP1, UPT, UR21, UR26, UPT, UP1 ;  /* 0x0000001a1500728c */ /* 0x000fe2000bf26310 */
[----:B------:R-:W-:Y:S01]  /*1520*/  ISETP.GT.U32.AND P6, PT, R17, UR20, PT ;  /* 0x0000001411007c0c */ /* 0x000fe2000bfc4070 */
[----:B------:R-:W-:Y:S01]  /*1530*/  UIADD3.X UR28, UPT, UPT, UR9, -0x1, URZ, UP5, !UPT ;  /* 0xffffffff091c7890 */ /* 0x000fe2000affe4ff */
[----:B------:R-:W-:Y:S01]  /*1540*/  ISETP.GT.AND.EX P3, PT, R32, UR21, PT, P3 ;  /* 0x0000001520007c0c */ /* 0x000fe2000bf64330 */
[----:B------:R-:W-:Y:S01]  /*1550*/  UISETP.GE.U32.AND UP5, UPT, UR20, UR27, UPT ;  /* 0x0000001b1400728c */ /* 0x000fe2000bfa6070 */
[----:B------:R-:W-:Y:S01]  /*1560*/  ISETP.GT.AND.EX P6, PT, R18, UR21, PT, P6 ;  /* 0x0000001512007c0c */ /* 0x000fe2000bfc4360 */
[----:B------:R-:W-:Y:S01]  /*1570*/  UIADD3 UR30, UP0, UPT, UR25, -0xf, URZ ;  /* 0xfffffff1191e7890 */ /* 0x000fe2000ff1e0ff */
[----:B------:R-:W-:Y:S01]  /*1580*/  PLOP3.LUT P5, PT, PT, PT, UP1, 0x40, 0x4 ;  /* 0x000000000004781c */ /* 0x000fe20003fae818 */
[----:B------:R-:W-:Y:S01]  /*1590*/  UIADD3.X UR27, UPT, UPT, UR9, -0x1, URZ, UP6, !UPT ;  /* 0xffffffff091b7890 */ /* 0x000fe2000b7fe4ff */
[----:B------:R-:W-:Y:S01]  /*15a0*/  P2R R56, PR, RZ, 0x8 ;  /* 0x00000008ff387803 */ /* 0x000fe20000000000 */
[----:B------:R-:W-:Y:S01]  /*15b0*/  UISETP.GE.U32.AND UP3, UPT, UR20, UR16, UPT ;  /* 0x000000101400728c */ /* 0x000fe2000bf66070 */
[----:B------:R-:W-:Y:S01]  /*15c0*/  FSEL R44, RZ, -3.40282306073709652508e+38, !P5 ;  /* 0xff7ffffdff2c7808 */ /* 0x000fe20006800000 */
[----:B------:R-:W-:Y:S01]  /*15d0*/  UISETP.GE.AND.EX UP2, UPT, UR21, UR17, UPT, UP2 ;  /* 0x000000111500728c */ /* 0x000fe2000bf46320 */
[----:B------:R-:W-:Y:S01]  /*15e0*/  ISETP.GT.U32.AND P5, PT, R19, UR20, PT ;  /* 0x0000001413007c0c */ /* 0x000fe2000bfa4070 */
[----:B------:R-:W-:Y:S01]  /*15f0*/  UISETP.GE.AND.EX UP3, UPT, UR21, UR27, UPT, UP3 ;  /* 0x0000001b1500728c */ /* 0x000fe2000bf66330 */
[----:B------:R-:W-:Y:S01]  /*1600*/  P2R R59, PR, RZ, 0x40 ;  /* 0x00000040ff3b7803 */ /* 0x000fe20000000000 */
[----:B------:R-:W-:Y:S01]  /*1610*/  UIADD3.X UR31, UPT, UPT, UR9, -0x1, URZ, UP0, !UPT ;  /* 0xffffffff091f7890 */ /* 0x000fe200087fe4ff */
[----:B------:R-:W-:Y:S01]  /*1620*/  ISETP.GT.AND.EX P5, PT, R20, UR21, PT, P5 ;  /* 0x0000001514007c0c */ /* 0x000fe2000bfa4350 */
[----:B------:R-:W-:Y:S01]  /*1630*/  UIADD3 UR26, UP1, UPT, UR25, -0xe, URZ ;  /* 0xfffffff2191a7890 */ /* 0x000fe2000ff3e0ff */
[----:B------:R-:W-:Y:S01]  /*1640*/  PLOP3.LUT P4, PT, PT, PT, UP2, 0x40, 0x4 ;  /* 0x000000000004781c */ /* 0x000fe20003f8e828 */
[----:B------:R-:W-:Y:S01]  /*1650*/  UISETP.GE.U32.AND UP0, UPT, UR20, UR30, UPT ;  /* 0x0000001e1400728c */ /* 0x000fe2000bf06070 */
[----:B------:R-:W-:Y:S01]  /*1660*/  PLOP3.LUT P0, PT, PT, PT, UP3, 0x40, 0x4 ;  /* 0x000000000004781c */ /* 0x000fe20003f0e838 */
[----:B------:R-:W-:Y:S01]  /*1670*/  UISETP.GE.AND.EX UP5, UPT, UR21, UR28, UPT, UP5 ;  /* 0x0000001c1500728c */ /* 0x000fe2000bfa6350 */
[----:B------:R-:W-:Y:S01]  /*1680*/  FSEL R43, RZ, -3.40282306073709652508e+38, !P4 ;  /* 0xff7ffffdff2b7808 */ /* 0x000fe20006000000 */
[----:B------:R-:W-:Y:S01]  /*1690*/  UIADD3.X UR30, UPT, UPT, UR9, -0x1, URZ, UP1, !UPT ;  /* 0xffffffff091e7890 */ /* 0x000fe20008ffe4ff */
[----:B------:R-:W-:Y:S01]  /*16a0*/  FSEL R25, RZ, -3.40282306073709652508e+38, !P0 ;  /* 0xff7ffffdff197808 */ /* 0x000fe20004000000 */
[----:B------:R-:W-:Y:S01]  /*16b0*/  UISETP.GE.AND.EX UP0, UPT, UR21, UR31, UPT, UP0 ;  /* 0x0000001f1500728c */ /* 0x000fe2000bf06300 */
[----:B------:R-:W-:Y:S01]  /*16c0*/  ISETP.GT.U32.AND P4, PT, R21, UR20, PT ;  /* 0x0000001415007c0c */ /* 0x000fe2000bf84070 */
[----:B------:R-:W-:Y:S01]  /*16d0*/  UIADD3 UR17, UP2, UPT, UR25, -0xd, URZ ;  /* 0xfffffff319117890 */ /* 0x000fe2000ff5e0ff */
[----:B------:R-:W-:Y:S01]  /*16e0*/  PLOP3.LUT P1, PT, PT, PT, UP5, 0x40, 0x4 ;  /* 0x000000000004781c */ /* 0x000fe20003f2e858 */
[----:B------:R-:W-:Y:S01]  /*16f0*/  UISETP.GE.U32.AND UP1, UPT, UR20, UR26, UPT ;  /* 0x0000001a1400728c */ /* 0x000fe2000bf26070 */
[----:B------:R-:W-:Y:S01]  /*1700*/  ISETP.GT.AND.EX P4, PT, R31, UR21, PT, P4 ;  /* 0x000000151f007c0c */ /* 0x000fe2000bf84340 */
[----:B------:R-:W-:Y:S01]  /*1710*/  UISETP.GE.AND.EX UP4, UPT, UR21, UR29, UPT, UP4 ;  /* 0x0000001d1500728c */ /* 0x000fe2000bf86340 */
[----:B------:R-:W-:Y:S01]  /*1720*/  PLOP3.LUT P0, PT, PT, PT, UP0, 0x40, 0x4 ;  /* 0x000000000004781c */ /* 0x000fe20003f0e808 */
[----:B------:R-:W-:Y:S01]  /*1730*/  UIADD3.X UR26, UPT, UPT, UR9, -0x1, URZ, UP2, !UPT ;  /* 0xffffffff091a7890 */ /* 0x000fe200097fe4ff */
[----:B------:R-:W-:Y:S01]  /*1740*/  FSEL R26, RZ, -3.40282306073709652508e+38, !P1 ;  /* 0xff7ffffdff1a7808 */ /* 0x000fe20004800000 */
[----:B------:R-:W-:Y:S01]  /*1750*/  UISETP.GE.AND.EX UP1, UPT, UR21, UR30, UPT, UP1 ;  /* 0x0000001e1500728c */ /* 0x000fe2000bf26310 */
[----:B------:R-:W-:Y:S01]  /*1760*/  ISETP.GT.U32.AND P1, PT, R24, UR20, PT ;  /* 0x0000001418007c0c */ /* 0x000fe2000bf24070 */
[----:B------:R-:W-:Y:S01]  /*1770*/  UISETP.GE.U32.AND UP2, UPT, UR20, UR17, UPT ;  /* 0x000000111400728c */ /* 0x000fe2000bf46070 */
[----:B------:R-:W-:Y:S01]  /*1780*/  PLOP3.LUT P2, PT, PT, PT, UP4, 0x40, 0x4 ;  /* 0x000000000004781c */ /* 0x000fe20003f4e848 */
[----:B------:R-:W-:Y:S01]  /*1790*/  UIADD3 UR16, UP6, UPT, UR25, -0xc, URZ ;  /* 0xfffffff419107890 */ /* 0x000fe2000ffde0ff */
[----:B------:R-:W-:Y:S01]  /*17a0*/  FSEL R24, RZ, -3.40282306073709652508e+38, !P0 ;  /* 0xff7ffffdff187808 */ /* 0x000fe20004000000 */
[----:B------:R-:W-:Y:S01]  /*17b0*/  UISETP.GE.AND.EX UP2, UPT, UR21, UR26, UPT, UP2 ;  /* 0x0000001a1500728c */ /* 0x000fe2000bf46320 */
[----:B------:R-:W-:Y:S01]  /*17c0*/  PLOP3.LUT P0, PT, PT, PT, UP1, 0x40, 0x4 ;  /* 0x000000000004781c */ /* 0x000fe20003f0e818 */
[----:B------:R-:W-:Y:S01]  /*17d0*/  UIADD3 UR29, UP4, UPT, UR25, -0xb, URZ ;  /* 0xfffffff5191d7890 */ /* 0x000fe2000ff9e0ff */
[----:B------:R-:W-:Y:S01]  /*17e0*/  FSEL R27, RZ, -3.40282306073709652508e+38, !P2 ;  /* 0xff7ffffdff1b7808 */ /* 0x000fe20005000000 */
[----:B------:R-:W-:Y:S01]  /*17f0*/  UIADD3.X UR17, UPT, UPT, UR9, -0x1, URZ, UP6, !UPT ;  /* 0xffffffff09117890 */ /* 0x000fe2000b7fe4ff */
[----:B------:R-:W-:Y:S01]  /*1800*/  ISETP.GT.U32.AND P2, PT, R23, UR20, PT ;  /* 0x0000001417007c0c */ /* 0x000fe2000bf44070 */
[----:B------:R-:W-:Y:S01]  /*1810*/  UISETP.GE.U32.AND UP0, UPT, UR20, UR16, UPT ;  /* 0x000000101400728c */ /* 0x000fe2000bf06070 */
[----:B------:R-:W-:Y:S01]  /*1820*/  FSEL R23, RZ, -3.40282306073709652508e+38, !P0 ;  /* 0xff7ffffdff177808 */ /* 0x000fe20004000000 */
[----:B------:R-:W-:Y:S01]  /*1830*/  UIADD3.X UR30, UPT, UPT, UR9, -0x1, URZ, UP4, !UPT ;  /* 0xffffffff091e7890 */ /* 0x000fe2000a7fe4ff */
[----:B------:R-:W-:Y:S01]  /*1840*/  PLOP3.LUT P0, PT, PT, PT, UP2, 0x40, 0x4 ;  /* 0x000000000004781c */ /* 0x000fe20003f0e828 */
[----:B------:R-:W-:-:S02]  /*1850*/  UISETP.GE.AND.EX UP0, UPT, UR21, UR17, UPT, UP0 ;  /* 0x000000111500728c */ /* 0x000fc4000bf06300 */
[----:B------:R-:W-:Y:S01]  /*1860*/  ISETP.GT.AND.EX P2, PT, R16, UR21, PT, P2 ;  /* 0x0000001510007c0c */ /* 0x000fe2000bf44320 */
[----:B------:R-:W-:Y:S01]  /*1870*/  UIADD3 UR28, UP5, UPT, UR25, -0xa, URZ ;  /* 0xfffffff6191c7890 */ /* 0x000fe2000ffbe0ff */
[----:B------:R-:W-:Y:S01]  /*1880*/  FSEL R22, RZ, -3.40282306073709652508e+38, !P0 ;  /* 0xff7ffffdff167808 */ /* 0x000fe20004000000 */
[----:B------:R-:W-:Y:S01]  /*1890*/  UISETP.GE.U32.AND UP4, UPT, UR20, UR29, UPT ;  /* 0x0000001d1400728c */ /* 0x000fe2000bf86070 */
[----:B------:R-:W-:Y:S01]  /*18a0*/  P2R R55, PR, RZ, 0x4 ;  /* 0x00000004ff377803 */ /* 0x000fe20000000000 */
[----:B------:R-:W-:Y:S01]  /*18b0*/  UIADD3.X UR29, UPT, UPT, UR9, -0x1, URZ, UP5, !UPT ;  /* 0xffffffff091d7890 */ /* 0x000fe2000affe4ff */
[----:B------:R-:W-:Y:S01]  /*18c0*/  PLOP3.LUT P0, PT, PT, PT, UP0, 0x40, 0x4 ;  /* 0x000000000004781c */ /* 0x000fe20003f0e808 */
[----:B------:R-:W-:Y:S02]  /*18d0*/  UISETP.GE.AND.EX UP4, UPT, UR21, UR30, UPT, UP4 ;  /* 0x0000001e1500728c */ /* 0x000fe4000bf86340 */
[----:B------:R-:W-:Y:S01]  /*18e0*/  ISETP.GT.AND.EX P2, PT, R30, UR21, PT, P1 ;  /* 0x000000151e007c0c */ /* 0x000fe2000bf44310 */
[----:B------:R-:W-:Y:S01]  /*18f0*/  UIADD3 UR27, UP3, UPT, UR25, -0x9, URZ ;  /* 0xfffffff7191b7890 */ /* 0x000fe2000ff7e0ff */
[----:B------:R-:W-:Y:S01]  /*1900*/  FSEL R21, RZ, -3.40282306073709652508e+38, !P0 ;  /* 0xff7ffffdff157808 */ /* 0x000fe20004000000 */
[----:B------:R-:W-:-:S02]  /*1910*/  UISETP.GE.U32.AND UP5, UPT, UR20, UR28, UPT ;  /* 0x0000001c1400728c */ /* 0x000fc4000bfa6070 */
[----:B------:R-:W-:Y:S01]  /*1920*/  ISETP.GT.U32.AND P1, PT, R15, UR20, PT ;  /* 0x000000140f007c0c */ /* 0x000fe2000bf24070 */
[----:B------:R-:W-:Y:S01]  /*1930*/  UIADD3.X UR28, UPT, UPT, UR9, -0x1, URZ, UP3, !UPT ;  /* 0xffffffff091c7890 */ /* 0x000fe20009ffe4ff */
[----:B------:R-:W-:Y:S01]  /*1940*/  PLOP3.LUT P0, PT, PT, PT, UP4, 0x40, 0x4 ;  /* 0x000000000004781c */ /* 0x000fe20003f0e848 */
[----:B------:R-:W-:Y:S02]  /*1950*/  UISETP.GE.AND.EX UP5, UPT, UR21, UR29, UPT, UP5 ;  /* 0x0000001d1500728c */ /* 0x000fe4000bfa6350 */
[----:B------:R-:W-:Y:S01]  /*1960*/  ISETP.GT.AND.EX P3, PT, R14, UR21, PT, P1 ;  /* 0x000000150e007c0c */ /* 0x000fe2000bf64310 */
[----:B------:R-:W-:Y:S01]  /*1970*/  UIADD3 UR26, UP1, UPT, UR25, -0x8, URZ ;  /* 0xfffffff8191a7890 */ /* 0x000fe2000ff3e0ff */
[----:B------:R-:W-:Y:S01]  /*1980*/  FSEL R20, RZ, -3.40282306073709652508e+38, !P0 ;  /* 0xff7ffffdff147808 */ /* 0x000fe20004000000 */
[----:B------:R-:W-:Y:S02]  /*1990*/  UISETP.GE.U32.AND UP3, UPT, UR20, UR27, UPT ;  /* 0x0000001b1400728c */ /* 0x000fe4000bf66070 */
[----:B------:R-:W-:Y:S01]  /*19a0*/  ISETP.GT.U32.AND P1, PT, R13, UR20, PT ;  /* 0x000000140d007c0c */ /* 0x000fe2000bf24070 */
[----:B------:R-:W-:Y:S01]  /*19b0*/  UIADD3.X UR27, UPT, UPT, UR9, -0x1, URZ, UP1, !UPT ;  /* 0xffffffff091b7890 */ /* 0x000fe20008ffe4ff */
[----:B------:R-:W-:Y:S01]  /*19c0*/  PLOP3.LUT P0, PT, PT, PT, UP5, 0x40, 0x4 ;  /* 0x000000000004781c */ /* 0x000fe20003f0e858 */
[----:B------:R-:W-:Y:S01]  /*19d0*/  UISETP.GE.AND.EX UP3, UPT, UR21, UR28, UPT, UP3 ;  /* 0x0000001c1500728c */ /* 0x000fe2000bf66330 */
[----:B------:R-:W-:Y:S01]  /*19e0*/  P2R R57, PR, RZ, 0x10 ;  /* 0x00000010ff397803 */ /* 0x000fe20000000000 */
[----:B------:R-:W-:Y:S01]  /*19f0*/  UIADD3 UR17, UP2, UPT, UR25, -0x7, URZ ;  /* 0xfffffff919117890 */ /* 0x000fe2000ff5e0ff */
[----:B------:R-:W-:Y:S01]  /*1a00*/  FSEL R19, RZ, -3.40282306073709652508e+38, !P0 ;  /* 0xff7ffffdff137808 */ /* 0x000fe20004000000 */
[----:B------:R-:W-:Y:S01]  /*1a10*/  UISETP.GE.U32.AND UP1, UPT, UR20, UR26, UPT ;  /* 0x0000001a1400728c */ /* 0x000fe2000bf26070 */
[----:B------:R-:W-:Y:S01]  /*1a20*/  ISETP.GT.AND.EX P4, PT, R12, UR21, PT, P1 ;  /* 0x000000150c007c0c */ /* 0x000fe2000bf84310 */
[----:B------:R-:W-:Y:S01]  /*1a30*/  UIADD3.X UR26, UPT, UPT, UR9, -0x1, URZ, UP2, !UPT ;  /* 0xffffffff091a7890 */ /* 0x000fe200097fe4ff */
[----:B------:R-:W-:Y:S01]  /*1a40*/  PLOP3.LUT P0, PT, PT, PT, UP3, 0x40, 0x4 ;  /* 0x000000000004781c */ /* 0x000fe20003f0e838 */
[----:B------:R-:W-:Y:S01]  /*1a50*/  UISETP.GE.AND.EX UP1, UPT, UR21, UR27, UPT, UP1 ;  /* 0x0000001b1500728c */ /* 0x000fe2000bf26310 */
[----:B------:R-:W-:Y:S01]  /*1a60*/  ISETP.GT.U32.AND P1, PT, R11, UR20, PT ;  /* 0x000000140b007c0c */ /* 0x000fe2000bf24070 */
[----:B------:R-:W-:Y:S01]  /*1a70*/  UISETP.GE.U32.AND UP2, UPT, UR20, UR17, UPT ;  /* 0x000000111400728c */ /* 0x000fe2000bf46070 */
[----:B------:R-:W-:Y:S01]  /*1a80*/  FSEL R18, RZ, -3.40282306073709652508e+38, !P0 ;  /* 0xff7ffffdff127808 */ /* 0x000fe20004000000 */
[----:B------:R-:W-:Y:S01]  /*1a90*/  UISETP.GE.U32.AND UP0, UPT, UR20, UR25, UPT ;  /* 0x000000191400728c */ /* 0x000fe2000bf06070 */
[----:B------:R-:W-:Y:S01]  /*1aa0*/  P2R R58, PR, RZ, 0x20 ;  /* 0x00000020ff3a7803 */ /* 0x000fe20000000000 */
[----:B------:R-:W-:Y:S01]  /*1ab0*/  UISETP.GE.AND.EX UP2, UPT, UR21, UR26, UPT, UP2 ;  /* 0x0000001a1500728c */ /* 0x000fe2000bf46320 */
[----:B------:R-:W-:Y:S01]  /*1ac0*/  PLOP3.LUT P0, PT, PT, PT, UP1, 0x40, 0x4 ;  /* 0x000000000004781c */ /* 0x000fe20003f0e818 */
[----:B------:R-:W-:Y:S01]  /*1ad0*/  UIADD3 UR16, UP6, UPT, UR25, -0x6, URZ ;  /* 0xfffffffa19107890 */ /* 0x000fe2000ffde0ff */
[----:B------:R-:W-:Y:S01]  /*1ae0*/  ISETP.GT.AND.EX P5, PT, R10, UR21, PT, P1 ;  /* 0x000000150a007c0c */ /* 0x000fe2000bfa4310 */
[----:B------:R-:W-:Y:S01]  /*1af0*/  UISETP.GE.AND.EX UP1, UPT, UR21, UR9, UPT, UP0 ;  /* 0x000000091500728c */ /* 0x000fe2000bf26300 */
[----:B------:R-:W-:Y:S01]  /*1b00*/  FSEL R17, RZ, -3.40282306073709652508e+38, !P0 ;  /* 0xff7ffffdff117808 */ /* 0x000fe20004000000 */
[----:B------:R-:W-:Y:S01]  /*1b10*/  UIADD3.X UR17, UPT, UPT, UR9, -0x1, URZ, UP6, !UPT ;  /* 0xffffffff09117890 */ /* 0x000fe2000b7fe4ff */
[----:B------:R-:W-:Y:S01]  /*1b20*/  PLOP3.LUT P0, PT, PT, PT, UP2, 0x40, 0x4 ;  /* 0x000000000004781c */ /* 0x000fe20003f0e828 */
[----:B------:R-:W-:Y:S01]  /*1b30*/  UISETP.GE.U32.AND UP3, UPT, UR20, UR16, UPT ;  /* 0x000000101400728c */ /* 0x000fe2000bf66070 */
[----:B------:R-:W-:-:S02]  /*1b40*/  ISETP.NE.AND P1, PT, R59, RZ, PT ;  /* 0x000000ff3b00720c */ /* 0x000fc40003f25270 */
[----:B------:R-:W-:Y:S01]  /*1b50*/  FSEL R16, RZ, -3.40282306073709652508e+38, !P0 ;  /* 0xff7ffffdff107808 */ /* 0x000fe20004000000 */
[----:B------:R-:W-:Y:S01]  /*1b60*/  UISETP.GE.AND.EX UP0, UPT, UR21, UR17, UPT, UP3 ;  /* 0x000000111500728c */ /* 0x000fe2000bf06330 */
[----:B------:R-:W-:Y:S02]  /*1b70*/  PLOP3.LUT P0, PT, PT, PT, UP1, 0x40, 0x4 ;  /* 0x000000000004781c */ /* 0x000fe40003f0e818 */
[----:B------:R-:W-:Y:S02]  /*1b80*/  P2R R66, PR, RZ, 0x8 ;  /* 0x00000008ff427803 */ /* 0x000fe40000000000 */
[----:B------:R-:W-:Y:S02]  /*1b90*/  FSEL R62, RZ, -3.40282306073709652508e+38, !P0 ;  /* 0xff7ffffdff3e7808 */ /* 0x000fe40004000000 */
[----:B------:R-:W-:Y:S01]  /*1ba0*/  PLOP3.LUT P0, PT, PT, PT, UP0, 0x40, 0x4 ;  /* 0x000000000004781c */ /* 0x000fe20003f0e808 */
[----:B------:R-:W-:Y:S01]  /*1bb0*/  UIADD3 UR16, UP0, UPT, UR25, -0x5, URZ ;  /* 0xfffffffb19107890 */ /* 0x000fe2000ff1e0ff */
[----:B------:R-:W-:-:S02]  /*1bc0*/  P2R R33, PR, RZ, 0x8 ;  /* 0x00000008ff217803 */ /* 0x000fc40000000000 */
[----:B------:R-:W-:Y:S01]  /*1bd0*/  FSEL R15, RZ, -3.40282306073709652508e+38, !P0 ;  /* 0xff7ffffdff0f7808 */ /* 0x000fe20004000000 */
[----:B------:R-:W-:Y:S01]  /*1be0*/  UIADD3.X UR17, UPT, UPT, UR9, -0x1, URZ, UP0, !UPT ;  /* 0xffffffff09117890 */ /* 0x000fe200087fe4ff */
[----:B------:R-:W-:Y:S01]  /*1bf0*/  @!P1 MOV R30, R4 ;  /* 0x00000004001e9202 */ /* 0x000fe20000000f00 */
[----:B------:R-:W-:Y:S01]  /*1c00*/  UISETP.GE.U32.AND UP0, UPT, UR20, UR16, UPT ;  /* 0x000000101400728c */ /* 0x000fe2000bf06070 */
[----:B------:R-:W-:Y:S02]  /*1c10*/  @!P1 MOV R31, R9 ;  /* 0x00000009001f9202 */ /* 0x000fe40000000f00 */
[----:B------:R-:W-:Y:S01]  /*1c20*/  ISETP.NE.AND P3, PT, R58, RZ, PT ;  /* 0x000000ff3a00720c */ /* 0x000fe20003f65270 */
[----:B------:R-:W-:Y:S01]  /*1c30*/  UISETP.GE.AND.EX UP0, UPT, UR21, UR17, UPT, UP0 ;  /* 0x000000111500728c */ /* 0x000fe2000bf06300 */
[----:B------:R-:W-:Y:S02]  /*1c40*/  P2R R67, PR, RZ, 0x4 ;  /* 0x00000004ff437803 */ /* 0x000fe40000000000 */
[----:B------:R-:W-:-:S02]  /*1c50*/  P2R R32, PR, RZ, 0x4 ;  /* 0x00000004ff207803 */ /* 0x000fc40000000000 */
[----:B------:R-:W-:Y:S02]  /*1c60*/  ISETP.NE.AND P2, PT, R57, RZ, PT ;  /* 0x000000ff3900720c */ /* 0x000fe40003f45270 */
[----:B------:R-:W-:Y:S01]  /*1c70*/  PLOP3.LUT P0, PT, PT, PT, UP0, 0x40, 0x4 ;  /* 0x000000000004781c */ /* 0x000fe20003f0e808 */
[----:B------:R-:W-:Y:S01]  /*1c80*/  UIADD3 UR16, UP0, UPT, UR25, -0x4, URZ ;  /* 0xfffffffc19107890 */ /* 0x000fe2000ff1e0ff */
[----:B------:R-:W-:Y:S02]  /*1c90*/  P2R R65, PR, RZ, 0x10 ;  /* 0x00000010ff417803 */ /* 0x000fe40000000000 */
[----:B------:R-:W-:Y:S01]  /*1ca0*/  FSEL R14, RZ, -3.40282306073709652508e+38, !P0 ;  /* 0xff7ffffdff0e7808 */ /* 0x000fe20004000000 */
[----:B------:R-:W-:Y:S01]  /*1cb0*/  UIADD3.X UR17, UPT, UPT, UR9, -0x1, URZ, UP0, !UPT ;  /* 0xffffffff09117890 */ /* 0x000fe200087fe4ff */
[----:B------:R-:W-:Y:S01]  /*1cc0*/  P2R R64, PR, RZ, 0x20 ;  /* 0x00000020ff407803 */ /* 0x000fe20000000000 */
[----:B------:R-:W-:-:S04]  /*1cd0*/  UISETP.GE.U32.AND UP0, UPT, UR20, UR16, UPT ;  /* 0x000000101400728c */ /* 0x000fc8000bf06070 */
[----:B------:R-:W-:-:S06]  /*1ce0*/  UISETP.GE.AND.EX UP0, UPT, UR21, UR17, UPT, UP0 ;  /* 0x000000111500728c */ /* 0x000fcc000bf06300 */
[----:B------:R-:W-:Y:S01]  /*1cf0*/  PLOP3.LUT P0, PT, PT, PT, UP0, 0x40, 0x4 ;  /* 0x000000000004781c */ /* 0x000fe20003f0e808 */
[----:B------:R-:W-:-:S03]  /*1d00*/  UIADD3 UR16, UP0, UPT, UR25, -0x3, URZ ;  /* 0xfffffffd19107890 */ /* 0x000fc6000ff1e0ff */
[----:B------:R-:W-:Y:S01]  /*1d10*/  FSEL R13, RZ, -3.40282306073709652508e+38, !P0 ;  /* 0xff7ffffdff0d7808 */ /* 0x000fe20004000000 */
[----:B------:R-:W-:Y:S02]  /*1d20*/  UIADD3.X UR17, UPT, UPT, UR9, -0x1, URZ, UP0, !UPT ;  /* 0xffffffff09117890 */ /* 0x000fe400087fe4ff */
        /* <DEDUP_REMOVED lines=14> */
[----:B------:R-:W-:-:S04]  /*1e10*/  PLOP3.LUT P0, PT, PT, PT, UP0, 0x40, 0x4 ;  /* 0x000000000004781c */ /* 0x000fc80003f0e808 */
[----:B------:R-:W-:Y:S02]  /*1e20*/  FSEL R10, RZ, -3.40282306073709652508e+38, !P0 ;  /* 0xff7ffffdff0a7808 */ /* 0x000fe40004000000 */
[----:B------:R-:W-:Y:S02]  /*1e30*/  ISETP.GT.U32.AND P0, PT, R29, UR20, PT ;  /* 0x000000141d007c0c */ /* 0x000fe4000bf04070 */
[----:B------:R-:W-:Y:S02]  /*1e40*/  MOV R29, UR11 ;  /* 0x0000000b001d7c02 */ /* 0x000fe40008000f00 */
[----:B------:R-:W-:Y:S02]  /*1e50*/  ISETP.GT.AND.EX P6, PT, R28, UR21, PT, P0 ;  /* 0x000000151c007c0c */ /* 0x000fe4000bfc4300 */
[----:B------:R-:W-:Y:S02]  /*1e60*/  MOV R28, UR10 ;  /* 0x0000000a001c7c02 */ /* 0x000fe40008000f00 */
[----:B------:R-:W-:-:S04]  /*1e70*/  ISETP.NE.AND P0, PT, R56, RZ, PT ;  /* 0x000000ff3800720c */ /* 0x000fc80003f05270 */
[----:B------:R-:W2:Y:S01]  /*1e80*/  @!P1 LDG.E.64.CONSTANT R28, desc[UR18][R28.64] ;  /* 0x000000121c1c9981 */ /* 0x000ea2000c1e9b00 */
[----:B------:R-:W0:Y:S01]  /*1e90*/  S2UR UR17, SR_CgaCtaId ;  /* 0x00000000001179c3 */ /* 0x000e220000008800 */
[----:B------:R-:W-:Y:S01]  /*1ea0*/  P2R R63, PR, RZ, 0x40 ;  /* 0x00000040ff3f7803 */ /* 0x000fe20000000000 */
[----:B--2---:R-:W-:-:S04]  /*1eb0*/  @!P1 IMAD.WIDE.U32 R30, R28, 0x4800000, R30 ;  /* 0x048000001c1e9825 */ /* 0x004fc800078e001e */
[----:B------:R-:W-:-:S05]  /*1ec0*/  @!P1 IMAD R28, R29, 0x4800000, RZ ;  /* 0x048000001d1c9824 */ /* 0x000fca00078e02ff */
[----:B------:R-:W-:Y:S02]  /*1ed0*/  @!P1 IADD3 R29, PT, PT, R31, R28, RZ ;  /* 0x0000001c1f1d9210 */ /* 0x000fe40007ffe0ff */
[----:B------:R-:W-:-:S06]  /*1ee0*/  @!P1 MOV R28, R30 ;  /* 0x0000001e001c9202 */ /* 0x000fcc0000000f00 */
[----:B------:R-:W2:Y:S01]  /*1ef0*/  @!P1 LDG.E.64 R28, desc[UR18][R28.64+-0x30b400] ;  /* 0xcf4c00121c1c9981 */ /* 0x000ea2000c1e1b00 */
[----:B------:R-:W-:Y:S02]  /*1f00*/  MOV R30, UR10 ;  /* 0x0000000a001e7c02 */ /* 0x000fe40008000f00 */
[----:B------:R-:W-:-:S06]  /*1f10*/  MOV R31, UR11 ;  /* 0x0000000b001f7c02 */ /* 0x000fcc0008000f00 */
[----:B------:R-:W3:Y:S01]  /*1f20*/  @!P3 LDG.E.64.CONSTANT R30, desc[UR18][R30.64] ;  /* 0x000000121e1eb981 */ /* 0x000ee2000c1e9b00 */
[----:B------:R-:W-:Y:S02]  /*1f30*/  @P1 CS2R R28, SRZ ;  /* 0x00000000001c1805 */ /* 0x000fe4000001ff00 */
[----:B------:R-:W-:-:S03]  /*1f40*/  ISETP.NE.AND P1, PT, R55, RZ, PT ;  /* 0x000000ff3700720c */ /* 0x000fc60003f25270 */
[----:B--2---:R1:W-:Y:S02]  /*1f50*/  STS.64 [R3], R28 ;  /* 0x0000001c03007388 */ /* 0x0043e40000000a00 */
[----:B-1----:R-:W-:Y:S02]  /*1f60*/  @!P3 MOV R28, R4 ;  /* 0x00000004001cb202 */ /* 0x002fe40000000f00 */
[----:B------:R-:W-:-:S03]  /*1f70*/  @!P3 MOV R29, R9 ;  /* 0x00000009001db202 */ /* 0x000fc60000000f00 */
[----:B---3--:R-:W-:-:S04]  /*1f80*/  @!P3 IMAD.WIDE.U32 R28, R30, 0x4800000, R28 ;  /* 0x048000001e1cb825 */ /* 0x008fc800078e001c */
[----:B------:R-:W-:-:S05]  /*1f90*/  @!P3 IMAD R30, R31, 0x4800000, RZ ;  /* 0x048000001f1eb824 */ /* 0x000fca00078e02ff */
[----:B------:R-:W-:-:S06]  /*1fa0*/  @!P3 IADD3 R29, PT, PT, R29, R30, RZ ;  /* 0x0000001e1d1db210 */ /* 0x000fcc0007ffe0ff */
[----:B------:R-:W2:Y:S01]  /*1fb0*/  @!P3 LDG.E.64 R28, desc[UR18][R28.64+-0x30a800] ;  /* 0xcf5800121c1cb981 */ /* 0x000ea2000c1e1b00 */
[----:B------:R-:W-:Y:S02]  /*1fc0*/  MOV R30, UR10 ;  /* 0x0000000a001e7c02 */ /* 0x000fe40008000f00 */
[----:B------:R-:W-:-:S06]  /*1fd0*/  MOV R31, UR11 ;  /* 0x0000000b001f7c02 */ /* 0x000fcc0008000f00 */
[----:B------:R-:W3:Y:S01]  /*1fe0*/  @!P2 LDG.E.64.CONSTANT R30, desc[UR18][R30.64] ;  /* 0x000000121e1ea981 */ /* 0x000ee2000c1e9b00 */
[----:B------:R-:W-:Y:S02]  /*1ff0*/  @P3 CS2R R28, SRZ ;  /* 0x00000000001c3805 */ /* 0x000fe4000001ff00 */
[----:B------:R-:W-:-:S03]  /*2000*/  ISETP.NE.AND P3, PT, R33, RZ, PT ;  /* 0x000000ff2100720c */ /* 0x000fc60003f65270 */
[----:B--2---:R1:W-:Y:S02]  /*2010*/  STS.64 [R3+0x100], R28 ;  /* 0x0001001c03007388 */ /* 0x0043e40000000a00 */
        /* <DEDUP_REMOVED lines=11> */
[----:B--2---:R1:W-:Y:S01]  /*20d0*/  STS.64 [R3+0x200], R28 ;  /* 0x0002001c03007388 */ /* 0x0043e20000000a00 */
[----:B---3--:R-:W-:Y:S01]  /*20e0*/  @!P0 IMAD R33, R31, 0x4800000, RZ ;  /* 0x048000001f218824 */ /* 0x008fe200078e02ff */
[----:B-1----:R-:W-:Y:S02]  /*20f0*/  @!P0 MOV R28, R4 ;  /* 0x00000004001c8202 */ /* 0x002fe40000000f00 */
[----:B------:R-:W-:-:S03]  /*2100*/  @!P0 MOV R29, R9 ;  /* 0x00000009001d8202 */ /* 0x000fc60000000f00 */
[----:B------:R-:W-:-:S05]  /*2110*/  @!P0 IMAD.WIDE.U32 R28, R30, 0x4800000, R28 ;  /* 0x048000001e1c8825 */ /* 0x000fca00078e001c */
[----:B------:R-:W-:-:S06]  /*2120*/  @!P0 IADD3 R29, PT, PT, R29, R33, RZ ;  /* 0x000000211d1d8210 */ /* 0x000fcc0007ffe0ff */
[----:B------:R-:W2:Y:S01]  /*2130*/  @!P0 LDG.E.64 R28, desc[UR18][R28.64+-0x309000] ;  /* 0xcf7000121c1c8981 */ /* 0x000ea2000c1e1b00 */
[----:B------:R-:W-:Y:S02]  /*2140*/  MOV R30, UR10 ;  /* 0x0000000a001e7c02 */ /* 0x000fe40008000f00 */
[----:B------:R-:W-:-:S06]  /*2150*/  MOV R31, UR11 ;  /* 0x0000000b001f7c02 */ /* 0x000fcc0008000f00 */
[----:B------:R-:W3:Y:S01]  /*2160*/  @!P1 LDG.E.64.CONSTANT R30, desc[UR18][R30.64] ;  /* 0x000000121e1e9981 */ /* 0x000ee2000c1e9b00 */
[----:B------:R-:W-:-:S05]  /*2170*/  @P0 CS2R R28, SRZ ;  /* 0x00000000001c0805 */ /* 0x000fca000001ff00 */
        /* <DEDUP_REMOVED lines=54> */
[----:B------:R-:W-:Y:S02]  /*24e0*/  ISETP.GT.U32.AND P0, PT, R35, UR20, PT ;  /* 0x0000001423007c0c */ /* 0x000fe4000bf04070 */
[----:B------:R-:W-:Y:S02]  /*24f0*/  ISETP.GT.U32.AND P1, PT, R37, UR20, PT ;  /* 0x0000001425007c0c */ /* 0x000fe4000bf24070 */
[----:B------:R-:W-:Y:S02]  /*2500*/  ISETP.GT.AND.EX P0, PT, R34, UR21, PT, P0 ;  /* 0x0000001522007c0c */ /* 0x000fe4000bf04300 */
[----:B------:R-:W-:Y:S02]  /*2510*/  ISETP.GT.AND.EX P1, PT, R36, UR21, PT, P1 ;  /* 0x0000001524007c0c */ /* 0x000fe4000bf24310 */
[----:B------:R-:W-:Y:S02]  /*2520*/  MOV R34, UR10 ;  /* 0x0000000a00227c02 */ /* 0x000fe40008000f00 */
[----:B------:R-:W-:-:S02]  /*2530*/  MOV R35, UR11 ;  /* 0x0000000b00237c02 */ /* 0x000fc40008000f00 */
[----:B------:R-:W-:-:S05]  /*2540*/  MOV R32, UR10 ;  /* 0x0000000a00207c02 */ /* 0x000fca0008000f00 */
[----:B------:R-:W4:Y:S01]  /*2550*/  @!P0 LDG.E.64.CONSTANT R34, desc[UR18][R34.64] ;  /* 0x0000001222228981 */ /* 0x000f22000c1e9b00 */
        /* <DEDUP_REMOVED lines=16> */
[----:B------:R-:W-:-:S05]  /*2660*/  @!P0 MOV R30, R4 ;  /* 0x00000004001e8202 */ /* 0x000fca0000000f00 */
[----:B------:R-:W5:Y:S01]  /*2670*/  @!P2 LDG.E.64.CONSTANT R38, desc[UR18][R38.64] ;  /* 0x000000122626a981 */ /* 0x000f62000c1e9b00 */
[-C--:B------:R-:W-:Y:S02]  /*2680*/  @!P0 MOV R31, R9.reuse ;  /* 0x00000009001f8202 */ /* 0x080fe40000000f00 */
[----:B------:R-:W-:Y:S01]  /*2690*/  ISETP.GT.U32.AND P4, PT, R61, UR20, PT ;  /* 0x000000143d007c0c */ /* 0x000fe2000bf84070 */
[----:B----4-:R-:W-:Y:S01]  /*26a0*/  @!P0 IMAD R36, R35, 0x4800000, RZ ;  /* 0x0480000023248824 */ /* 0x010fe200078e02ff */
[----:B------:R-:W-:Y:S01]  /*26b0*/  @!P1 MOV R35, R9 ;  /* 0x0000000900239202 */ /* 0x000fe20000000f00 */
[----:B------:R-:W-:Y:S01]  /*26c0*/  @!P0 IMAD.WIDE.U32 R30, R34, 0x4800000, R30 ;  /* 0x04800000221e8825 */ /* 0x000fe200078e001e */
[----:B------:R-:W-:Y:S02]  /*26d0*/  ISETP.GT.AND.EX P4, PT, R60, UR21, PT, P4 ;  /* 0x000000153c007c0c */ /* 0x000fe4000bf84340 */
[----:B------:R-:W-:Y:S02]  /*26e0*/  @!P1 MOV R34, R4 ;  /* 0x0000000400229202 */ /* 0x000fe40000000f00 */
[----:B------:R-:W-:-:S04]  /*26f0*/  ISETP.GT.U32.AND P5, PT, R6, UR20, PT ;  /* 0x0000001406007c0c */ /* 0x000fc8000bfa4070 */
[----:B------:R-:W-:Y:S02]  /*2700*/  ISETP.GT.AND.EX P5, PT, R5, UR21, PT, P5 ;  /* 0x0000001505007c0c */ /* 0x000fe4000bfa4350 */
[----:B------:R-:W-:Y:S02]  /*2710*/  @!P0 IADD3 R31, PT, PT, R31, R36, RZ ;  /* 0x000000241f1f8210 */ /* 0x000fe40007ffe0ff */
[----:B------:R-:W-:Y:S02]  /*2720*/  MOV R36, UR10 ;  /* 0x0000000a00247c02 */ /* 0x000fe40008000f00 */
[----:B------:R-:W-:Y:S01]  /*2730*/  @P6 CS2R R28, SRZ ;  /* 0x00000000001c6805 */ /* 0x000fe2000001ff00 */
[----:B---3--:R-:W-:-:S04]  /*2740*/  @!P1 IMAD R37, R33, 0x4800000, RZ ;  /* 0x0480000021259824 */ /* 0x008fc800078e02ff */
[----:B--2---:R1:W-:Y:S01]  /*2750*/  STS.64 [R3+0x900], R28 ;  /* 0x0009001c03007388 */ /* 0x0043e20000000a00 */
[----:B------:R-:W-:Y:S01]  /*2760*/  @!P1 IMAD.WIDE.U32 R34, R32, 0x4800000, R34 ;  /* 0x0480000020229825 */ /* 0x000fe200078e0022 */
[----:B------:R-:W-:Y:S02]  /*2770*/  @!P2 MOV R40, R4 ;  /* 0x000000040028a202 */ /* 0x000fe40000000f00 */
[----:B------:R-:W-:Y:S01]  /*2780*/  @!P2 MOV R41, R9 ;  /* 0x000000090029a202 */ /* 0x000fe20000000f00 */
[----:B------:R-:W2:Y:S01]  /*2790*/  @!P0 LDG.E.64 R30, desc[UR18][R30.64+-0x303c00] ;  /* 0xcfc400121e1e8981 */ /* 0x000ea2000c1e1b00 */
[----:B-1----:R-:W-:Y:S02]  /*27a0*/  MOV R28, UR10 ;  /* 0x0000000a001c7c02 */ /* 0x002fe40008000f00 */
[----:B------:R-:W-:-:S06]  /*27b0*/  MOV R29, UR11 ;  /* 0x0000000b001d7c02 */ /* 0x000fcc0008000f00 */
[----:B------:R-:W3:Y:S01]  /*27c0*/  @!P3 LDG.E.64.CONSTANT R28, desc[UR18][R28.64] ;  /* 0x000000121c1cb981 */ /* 0x000ee2000c1e9b00 */
[----:B------:R-:W-:Y:S02]  /*27d0*/  MOV R32, UR10 ;  /* 0x0000000a00207c02 */ /* 0x000fe40008000f00 */
[----:B------:R-:W-:Y:S02]  /*27e0*/  MOV R33, UR11 ;  /* 0x0000000b00217c02 */ /* 0x000fe40008000f00 */
[----:B------:R-:W-:-:S04]  /*27f0*/  @!P1 IADD3 R35, PT, PT, R35, R37, RZ ;  /* 0x0000002523239210 */ /* 0x000fc80007ffe0ff */
[----:B------:R-:W4:Y:S01]  /*2800*/  @!P4 LDG.E.64.CONSTANT R32, desc[UR18][R32.64] ;  /* 0x000000122020c981 */ /* 0x000f22000c1e9b00 */
[----:B------:R-:W-:Y:S01]  /*2810*/  MOV R37, UR11 ;  /* 0x0000000b00257c02 */ /* 0x000fe20008000f00 */
[----:B-----5:R-:W-:Y:S02]  /*2820*/  @!P2 IMAD.WIDE.U32 R40, R38, 0x4800000, R40 ;  /* 0x048000002628a825 */ /* 0x020fe400078e0028 */
[----:B------:R-:W5:Y:S04]  /*2830*/  @!P1 LDG.E.64 R34, desc[UR18][R34.64+-0x303000] ;  /* 0xcfd0001222229981 */ /* 0x000f68000c1e1b00 */
[----:B------:R-:W2:Y:S01]  /*2840*/  @!P5 LDG.E.64.CONSTANT R36, desc[UR18][R36.64] ;  /* 0x000000122424d981 */ /* 0x000ea2000c1e9b00 */
[----:B------:R-:W-:Y:S01]  /*2850*/  @!P2 IMAD R39, R39, 0x4800000, RZ ;  /* 0x048000002727a824 */ /* 0x000fe200078e02ff */
[----:B------:R-:W-:-:S04]  /*2860*/  @!P3 MOV R38, R4 ;  /* 0x000000040026b202 */ /* 0x000fc80000000f00 */
[----:B------:R-:W-:Y:S02]  /*2870*/  @!P2 IADD3 R41, PT, PT, R41, R39, RZ ;  /* 0x000000272929a210 */ /* 0x000fe40007ffe0ff */
[----:B------:R-:W-:-:S04]  /*2880*/  @!P3 MOV R39, R9 ;  /* 0x000000090027b202 */ /* 0x000fc80000000f00 */
[----:B------:R-:W5:Y:S01]  /*2890*/  @!P2 LDG.E.64 R40, desc[UR18][R40.64+-0x302400] ;  /* 0xcfdc00122828a981 */ /* 0x000f62000c1e1b00 */
[----:B---3--:R-:W-:-:S04]  /*28a0*/  @!P3 IMAD.WIDE.U32 R38, R28, 0x4800000, R38 ;  /* 0x048000001c26b825 */ /* 0x008fc800078e0026 */
[----:B------:R-:W-:Y:S01]  /*28b0*/  @!P3 IMAD R29, R29, 0x4800000, RZ ;  /* 0x048000001d1db824 */ /* 0x000fe200078e02ff */
[----:B------:R-:W-:-:S04]  /*28c0*/  @!P4 MOV R28, R4 ;  /* 0x00000004001cc202 */ /* 0x000fc80000000f00 */
[----:B------:R-:W-:Y:S02]  /*28d0*/  @!P3 IADD3 R39, PT, PT, R39, R29, RZ ;  /* 0x0000001d2727b210 */ /* 0x000fe40007ffe0ff */
[----:B------:R-:W-:Y:S01]  /*28e0*/  @!P4 MOV R29, R9 ;  /* 0x00000009001dc202 */ /* 0x000fe20000000f00 */
[----:B----4-:R-:W-:-:S03]  /*28f0*/  @!P4 IMAD R33, R33, 0x4800000, RZ ;  /* 0x048000002121c824 */ /* 0x010fc600078e02ff */
[----:B------:R-:W3:Y:S01]  /*2900*/  @!P3 LDG.E.64 R38, desc[UR18][R38.64+-0x301800] ;  /* 0xcfe800122626b981 */ /* 0x000ee2000c1e1b00 */
[----:B------:R-:W-:Y:S01]  /*2910*/  @!P4 IMAD.WIDE.U32 R28, R32, 0x4800000, R28 ;  /* 0x04800000201cc825 */ /* 0x000fe200078e001c */
[----:B------:R-:W-:-:S04]  /*2920*/  @!P5 MOV R32, R4 ;  /* 0x000000040020d202 */ /* 0x000fc80000000f00 */
[----:B------:R-:W-:Y:S02]  /*2930*/  @!P4 IADD3 R29, PT, PT, R29, R33, RZ ;  /* 0x000000211d1dc210 */ /* 0x000fe40007ffe0ff */
[----:B------:R-:W-:Y:S01]  /*2940*/  @!P5 MOV R33, R9 ;  /* 0x000000090021d202 */ /* 0x000fe20000000f00 */
[----:B--2---:R-:W-:-:S03]  /*2950*/  @!P5 IMAD R37, R37, 0x4800000, RZ ;  /* 0x048000002525d824 */ /* 0x004fc600078e02ff */
[----:B------:R-:W2:Y:S01]  /*2960*/  @!P4 LDG.E.64 R28, desc[UR18][R28.64+-0x300c00] ;  /* 0xcff400121c1cc981 */ /* 0x000ea2000c1e1b00 */
[----:B------:R-:W-:-:S05]  /*2970*/  @!P5 IMAD.WIDE.U32 R32, R36, 0x4800000, R32 ;  /* 0x048000002420d825 */ /* 0x000fca00078e0020 */
[----:B------:R-:W-:-:S06]  /*2980*/  @!P5 IADD3 R33, PT, PT, R33, R37, RZ ;  /* 0x000000252121d210 */ /* 0x000fcc0007ffe0ff */
[----:B------:R-:W4:Y:S01]  /*2990*/  @!P5 LDG.E.64 R32, desc[UR18][R32.64+-0x300000] ;  /* 0xd00000122020d981 */ /* 0x000f22000c1e1b00 */
[----:B------:R-:W-:Y:S02]  /*29a0*/  @P0 CS2R R30, SRZ ;  /* 0x00000000001e0805 */ /* 0x000fe4000001ff00 */
[----:B------:R-:W-:Y:S02]  /*29b0*/  @P1 CS2R R34, SRZ ;  /* 0x0000000000221805 */ /* 0x000fe4000001ff00 */
[----:B------:R-:W-:Y:S01]  /*29c0*/  @P2 CS2R R40, SRZ ;  /* 0x0000000000282805 */ /* 0x000fe2000001ff00 */
[----:B------:R1:W-:Y:S04]  /*29d0*/  STS.64 [R3+0xa00], R30 ;  /* 0x000a001e03007388 */ /* 0x0003e80000000a00 */
[----:B-----5:R-:W-:Y:S04]  /*29e0*/  STS.64 [R3+0xb00], R34 ;  /* 0x000b002203007388 */ /* 0x020fe80000000a00 */
[----:B------:R-:W-:Y:S01]  /*29f0*/  STS.64 [R3+0xc00], R40 ;  /* 0x000c002803007388 */ /* 0x000fe20000000a00 */
[----:B-1----:R-:W-:-:S02]  /*2a00*/  P2R R30, PR, RZ, 0x2 ;  /* 0x00000002ff1e7803 */ /* 0x002fc40000000000 */
[----:B------:R-:W-:Y:S02]  /*2a10*/  ISETP.NE.AND P1, PT, R56, RZ, PT ;  /* 0x000000ff3800720c */ /* 0x000fe40003f25270 */
[----:B------:R-:W-:Y:S01]  /*2a20*/  ISETP.NE.AND P6, PT, R0, RZ, PT ;  /* 0x000000ff0000720c */ /* 0x000fe20003fc5270 */
[----:B------:R-:W-:Y:S01]  /*2a30*/  UMOV UR16, 0x400 ;  /* 0x0000040000107882 */ /* 0x000fe20000000000 */
[----:B------:R-:W-:-:S05]  /*2a40*/  @P3 CS2R R38, SRZ ;  /* 0x0000000000263805 */ /* 0x000fca000001ff00 */
[----:B---3--:R-:W-:Y:S01]  /*2a50*/  STS.64 [R3+0xd00], R38 ;  /* 0x000d002603007388 */ /* 0x008fe20000000a00 */
[----:B------:R-:W-:-:S05]  /*2a60*/  @P4 CS2R R28, SRZ ;  /* 0x00000000001c4805 */ /* 0x000fca000001ff00 */
[----:B--2---:R1:W-:Y:S01]  /*2a70*/  STS.64 [R3+0xe00], R28 ;  /* 0x000e001c03007388 */ /* 0x0043e20000000a00 */
[----:B------:R-:W-:-:S05]  /*2a80*/  @P5 CS2R R32, SRZ ;  /* 0x0000000000205805 */ /* 0x000fca000001ff00 */
[----:B----4-:R-:W-:Y:S01]  /*2a90*/  STS.64 [R3+0xf00], R32 ;  /* 0x000f002003007388 */ /* 0x010fe20000000a00 */
[----:B------:R-:W-:Y:S06]  /*2aa0*/  BAR.SYNC.DEFER_BLOCKING 0x0 ;  /* 0x0000000000007b1d */ /* 0x000fec0000010000 */
[----:B------:R-:W2:Y:S04]  /*2ab0*/  LDS.U16 R34, [R2+UR24] ;  /* 0x0000001802227984 */ /* 0x000ea80008000400 */
[----:B------:R-:W3:Y:S04]  /*2ac0*/  LDS.U16 R35, [R7] ;  /* 0x0000000007237984 */ /* 0x000ee80000000400 */
[----:B------:R-:W4:Y:S04]  /*2ad0*/  LDS.U16 R37, [R2+UR24+0x40] ;  /* 0x0000401802257984 */ /* 0x000f280008000400 */
[----:B------:R-:W5:Y:S01]  /*2ae0*/  LDS.U16 R56, [R7+0x40] ;  /* 0x0000400007387984 */ /* 0x000f620000000400 */
[----:B-1----:R-:W-:Y:S01]  /*2af0*/  VOTE.ANY R28, PT, PT ;  /* 0x00000000001c7806 */ /* 0x002fe200038e0100 */
[----:B--2---:R-:W-:-:S02]  /*2b00*/  HADD2.F32 R34, -RZ, R34.H0_H0 ;  /* 0x20000022ff227230 */ /* 0x004fc40000004100 */
[----:B---3--:R-:W-:Y:S02]  /*2b10*/  HADD2.F32 R35, -RZ, R35.H0_H0 ;  /* 0x20000023ff237230 */ /* 0x008fe40000004100 */
[----:B----4-:R-:W-:-:S03]  /*2b20*/  HADD2.F32 R37, -RZ, R37.H0_H0 ;  /* 0x20000025ff257230 */ /* 0x010fc60000004100 */
[----:B------:R-:W-:Y:S01]  /*2b30*/  FMUL R35, R34, R35 ;  /* 0x0000002322237220 */ /* 0x000fe20000400000 */
[----:B-----5:R-:W-:-:S03]  /*2b40*/  HADD2.F32 R56, -RZ, R56.H0_H0 ;  /* 0x20000038ff387230 */ /* 0x020fc60000004100 */
[--C-:B------:R-:W-:Y:S02]  /*2b50*/  FFMA R35, R35, 0.125, R54.reuse ;  /* 0x3e00000023237823 */ /* 0x100fe40000000036 */
[----:B------:R-:W-:Y:S02]  /*2b60*/  FMUL R37, R37, R56 ;  /* 0x0000003825257220 */ /* 0x000fe40000400000 */
[----:B------:R-:W-:Y:S02]  /*2b70*/  FADD R35, RZ, R35 ;  /* 0x00000023ff237221 */ /* 0x000fe40000000000 */
[----:B------:R-:W-:-:S04]  /*2b80*/  FFMA R54, R37, 0.125, R54 ;  /* 0x3e00000025367823 */ /* 0x000fc80000000036 */
[----:B------:R-:W-:-:S05]  /*2b90*/  FADD R35, R35, R54 ;  /* 0x0000003623237221 */ /* 0x000fca0000000000 */
[----:B------:R-:W1:Y:S02]  /*2ba0*/  SHFL.DOWN PT, R32, R35, 0x10, 0x1f ;  /* 0x0a001f0023207f89 */ /* 0x000e6400000e0000 */
[----:B-1----:R-:W-:-:S05]  /*2bb0*/  FADD R29, R35, R32 ;  /* 0x00000020231d7221 */ /* 0x002fca0000000000 */
[----:B------:R-:W1:Y:S02]  /*2bc0*/  SHFL.DOWN PT, R32, R29, 0x8, 0x1f ;  /* 0x09001f001d207f89 */ /* 0x000e6400000e0000 */
[----:B-1----:R-:W-:-:S05]  /*2bd0*/  FADD R33, R29, R32 ;  /* 0x000000201d217221 */ /* 0x002fca0000000000 */
[----:B------:R-:W1:Y:S02]  /*2be0*/  SHFL.DOWN PT, R32, R33, 0x4, 0x1f ;  /* 0x08801f0021207f89 */ /* 0x000e6400000e0000 */
[----:B-1----:R-:W-:-:S05]  /*2bf0*/  FADD R37, R33, R32 ;  /* 0x0000002021257221 */ /* 0x002fca0000000000 */
[----:B------:R-:W1:Y:S02]  /*2c00*/  SHFL.DOWN PT, R32, R37, 0x2, 0x1f ;  /* 0x08401f0025207f89 */ /* 0x000e6400000e0000 */
[----:B-1----:R-:W-:-:S05]  /*2c10*/  FADD R39, R37, R32 ;  /* 0x0000002025277221 */ /* 0x002fca0000000000 */
[----:B------:R-:W1:Y:S01]  /*2c20*/  SHFL.DOWN PT, R32, R39, 0x1, 0x1f ;  /* 0x08201f0027207f89 */ /* 0x000e6200000e0000 */
[----:B0-----:R-:W-:Y:S01]  /*2c30*/  ULEA UR16, UR17, UR16, 0x18 ;  /* 0x0000001011107291 */ /* 0x001fe2000f8ec0ff */
[----:B-1----:R-:W-:-:S06]  /*2c40*/  FADD R41, R39, R32 ;  /* 0x0000002027297221 */ /* 0x002fcc0000000000 */
[----:B------:R-:W0:Y:S04]  /*2c50*/  SHFL.IDX PT, R41, R41, RZ, 0x1f ;  /* 0x00001fff29297589 */ /* 0x000e2800000e0000 */
[----:B0-----:R-:W-:Y:S04]  /*2c60*/  @!P6 STS [UR16+0x80], R41 ;  /* 0x00008029ff00e988 */ /* 0x001fe80008000810 */
[----:B------:R-:W0:Y:S04]  /*2c70*/  LDS.U16 R29, [R2+UR24] ;  /* 0x00000018021d7984 */ /* 0x000e280008000400 */
[----:B------:R-:W1:Y:S04]  /*2c80*/  LDS.U16 R32, [R7+0x80] ;  /* 0x0000800007207984 */ /* 0x000e680000000400 */
[----:B------:R-:W2:Y:S04]  /*2c90*/  LDS.U16 R33, [R2+UR24+0x40] ;  /* 0x0000401802217984 */ /* 0x000ea80008000400 */
[----:B------:R-:W3:Y:S01]  /*2ca0*/  LDS.U16 R34, [R7+0xc0] ;  /* 0x0000c00007227984 */ /* 0x000ee20000000400 */
[----:B0-----:R-:W-:-:S02]  /*2cb0*/  HADD2.F32 R29, -RZ, R29.H0_H0 ;  /* 0x2000001dff1d7230 */ /* 0x001fc40000004100 */
[----:B-1----:R-:W-:Y:S02]  /*2cc0*/  HADD2.F32 R32, -RZ, R32.H0_H0 ;  /* 0x20000020ff207230 */ /* 0x002fe40000004100 */
[----:B--2---:R-:W-:-:S03]  /*2cd0*/  HADD2.F32 R33, -RZ, R33.H0_H0 ;  /* 0x20000021ff217230 */ /* 0x004fc60000004100 */
[----:B------:R-:W-:Y:S01]  /*2ce0*/  FMUL R32, R29, R32 ;  /* 0x000000201d207220 */ /* 0x000fe20000400000 */
[----:B---3--:R-:W-:-:S03]  /*2cf0*/  HADD2.F32 R34, -RZ, R34.H0_H0 ;  /* 0x20000022ff227230 */ /* 0x008fc60000004100 */
[--C-:B------:R-:W-:Y:S02]  /*2d00*/  FFMA R32, R32, 0.125, R53.reuse ;  /* 0x3e00000020207823 */ /* 0x100fe40000000035 */
[----:B------:R-:W-:Y:S02]  /*2d10*/  FMUL R34, R33, R34 ;  /* 0x0000002221227220 */ /* 0x000fe40000400000 */
[----:B------:R-:W-:Y:S02]  /*2d20*/  FADD R32, RZ, R32 ;  /* 0x00000020ff207221 */ /* 0x000fe40000000000 */
[----:B------:R-:W-:Y:S01]  /*2d30*/  FFMA R53, R34, 0.125, R53 ;  /* 0x3e00000022357823 */ /* 0x000fe20000000035 */
[----:B------:R-:W-:-:S03]  /*2d40*/  VOTE.ANY R29, PT, PT ;  /* 0x00000000001d7806 */ /* 0x000fc600038e0100 */
[----:B------:R-:W-:-:S05]  /*2d50*/  FADD R32, R32, R53 ;  /* 0x0000003520207221 */ /* 0x000fca0000000000 */
[----:B------:R-:W0:Y:S02]  /*2d60*/  SHFL.DOWN PT, R33, R32, 0x10, 0x1f ;  /* 0x0a001f0020217f89 */ /* 0x000e2400000e0000 */
[----:B0-----:R-:W-:-:S05]  /*2d70*/  FADD R28, R32, R33 ;  /* 0x00000021201c7221 */ /* 0x001fca0000000000 */
[----:B------:R-:W0:Y:S02]  /*2d80*/  SHFL.DOWN PT, R33, R28, 0x8, 0x1f ;  /* 0x09001f001c217f89 */ /* 0x000e2400000e0000 */
[----:B0-----:R-:W-:-:S05]  /*2d90*/  FADD R34, R28, R33 ;  /* 0x000000211c227221 */ /* 0x001fca0000000000 */
[----:B------:R-:W0:Y:S02]  /*2da0*/  SHFL.DOWN PT, R33, R34, 0x4, 0x1f ;  /* 0x08801f0022217f89 */ /* 0x000e2400000e0000 */
[----:B0-----:R-:W-:-:S05]  /*2db0*/  FADD R38, R34, R33 ;  /* 0x0000002122267221 */ /* 0x001fca0000000000 */
[----:B------:R-:W0:Y:S02]  /*2dc0*/  SHFL.DOWN PT, R33, R38, 0x2, 0x1f ;  /* 0x08401f0026217f89 */ /* 0x000e2400000e0000 */
[----:B0-----:R-:W-:-:S05]  /*2dd0*/  FADD R40, R38, R33 ;  /* 0x0000002126287221 */ /* 0x001fca0000000000 */
[----:B------:R-:W0:Y:S01]  /*2de0*/  SHFL.DOWN PT, R33, R40, 0x1, 0x1f ;  /* 0x08201f0028217f89 */ /* 0x000e2200000e0000 */
[----:B------:R-:W1:Y:S01]  /*2df0*/  @!P6 S2R R35, SR_CgaCtaId ;  /* 0x000000000023e919 */ /* 0x000e620000008800 */
[----:B0-----:R-:W-:-:S06]  /*2e00*/  FADD R54, R40, R33 ;  /* 0x0000002128367221 */ /* 0x001fcc0000000000 */
[----:B------:R-:W0:Y:S01]  /*2e10*/  SHFL.IDX PT, R54, R54, RZ, 0x1f ;  /* 0x00001fff36367589 */ /* 0x000e2200000e0000 */
[----:B------:R-:W-:-:S04]  /*2e20*/  @!P6 MOV R32, 0x400 ;  /* 0x000004000020e802 */ /* 0x000fc80000000f00 */
[----:B-1----:R-:W-:-:S05]  /*2e30*/  @!P6 LEA R37, R35, R32, 0x18 ;  /* 0x000000202325e211 */ /* 0x002fca00078ec0ff */
[----:B0-----:R-:W-:Y:S04]  /*2e40*/  @!P6 STS [R37+0x84], R54 ;  /* 0x000084362500e388 */ /* 0x001fe80000000800 */
        /* <DEDUP_REMOVED lines=342> */
[----:B------:R-:W-:-:S04]  /*43b0*/  FFMA R27, R34, 0.125, R27 ;  /* 0x3e000000221b7823 */ /* 0x000fc8000000001b */
        /* <DEDUP_REMOVED lines=29> */
[----:B------:R-:W-:Y:S01]  /*4590*/  FADD R26, R27, R26 ;  /* 0x0000001a1b1a7221 */ /* 0x000fe20000000000 */
[----:B------:R-:W-:-:S04]  /*45a0*/  VOTE.ANY R27, PT, PT ;  /* 0x00000000001b7806 */ /* 0x000fc800038e0100 */
        /* <DEDUP_REMOVED lines=499> */
[----:B------:R-:W-:Y:S01]  /*64e0*/  VOTE.ANY R18, PT, PT ;  /* 0x0000000000127806 */ /* 0x000fe200038e0100 */
        /* <DEDUP_REMOVED lines=18> */
[----:B0-----:R-:W-:-:S05]  /*6610*/  FADD R21, R19, R10 ;  /* 0x0000000a13157221 */ /* 0x001fca0000000000 */
[----:B------:R-:W0:Y:S01]  /*6620*/  SHFL.DOWN PT, R10, R21, 0x1, 0x1f ;  /* 0x08201f00150a7f89 */ /* 0x000e2200000e0000 */
[----:B------:R-:W-:Y:S02]  /*6630*/  P2R R36, PR, RZ, 0x1 ;  /* 0x00000001ff247803 */ /* 0x000fe40000000000 */
[----:B------:R-:W-:Y:S02]  /*6640*/  ISETP.NE.AND P0, PT, R59, RZ, PT ;  /* 0x000000ff3b00720c */ /* 0x000fe40003f05270 */
[----:B------:R-:W-:Y:S01]  /*6650*/  MOV R16, UR10 ;  /* 0x0000000a00107c02 */ /* 0x000fe20008000f00 */
[----:B0-----:R-:W-:Y:S01]  /*6660*/  FADD R23, R21, R10 ;  /* 0x0000000a15177221 */ /* 0x001fe20000000000 */
[----:B------:R-:W-:-:S04]  /*6670*/  @!P6 MOV R10, 0x400 ;  /* 0x00000400000ae802 */ /* 0x000fc80000000f00 */
[----:B-1----:R-:W-:Y:S02]  /*6680*/  @!P6 LEA R20, R17, R10, 0x18 ;  /* 0x0000000a1114e211 */ /* 0x002fe400078ec0ff */
[----:B------:R-:W-:-:S05]  /*6690*/  MOV R17, UR11 ;  /* 0x0000000b00117c02 */ /* 0x000fca0008000f00 */
[----:B------:R-:W2:Y:S04]  /*66a0*/  @!P0 LDG.E.64.CONSTANT R10, desc[UR18][R16.64] ;  /* 0x00000012100a8981 */ /* 0x000ea8000c1e9b00 */
[----:B------:R-:W0:Y:S01]  /*66b0*/  SHFL.IDX PT, R23, R23, RZ, 0x1f ;  /* 0x00001fff17177589 */ /* 0x000e2200000e0000 */
[----:B------:R-:W-:Y:S02]  /*66c0*/  @!P0 MOV R12, R4 ;  /* 0x00000004000c8202 */ /* 0x000fe40000000f00 */
[----:B------:R-:W-:Y:S02]  /*66d0*/  @!P0 MOV R13, R9 ;  /* 0x00000009000d8202 */ /* 0x000fe40000000f00 */
[----:B------:R-:W-:Y:S02]  /*66e0*/  MOV R19, UR11 ;  /* 0x0000000b00137c02 */ /* 0x000fe40008000f00 */
[----:B------:R-:W-:Y:S01]  /*66f0*/  MOV R18, UR10 ;  /* 0x0000000a00127c02 */ /* 0x000fe20008000f00 */
[----:B0-----:R0:W-:Y:S01]  /*6700*/  @!P6 STS [R20+0xfc], R23 ;  /* 0x0000fc171400e388 */ /* 0x0011e20000000800 */
[----:B------:R-:W-:Y:S01]  /*6710*/  ISETP.NE.AND P6, PT, R58, RZ, PT ;  /* 0x000000ff3a00720c */ /* 0x000fe20003fc5270 */
[----:B--2---:R-:W-:-:S04]  /*6720*/  @!P0 IMAD.WIDE.U32 R12, R10, 0x4800000, R12 ;  /* 0x048000000a0c8825 */ /* 0x004fc800078e000c */
[----:B------:R-:W-:Y:S01]  /*6730*/  @!P0 IMAD R11, R11, 0x4800000, RZ ;  /* 0x048000000b0b8824 */ /* 0x000fe200078e02ff */
[----:B------:R-:W-:-:S04]  /*6740*/  @!P0 MOV R14, R12 ;  /* 0x0000000c000e8202 */ /* 0x000fc80000000f00 */
[----:B------:R-:W-:Y:S01]  /*6750*/  @!P0 IADD3 R15, PT, PT, R13, R11, RZ ;  /* 0x0000000b0d0f8210 */ /* 0x000fe20007ffe0ff */
[----:B------:R-:W-:Y:S06]  /*6760*/  BAR.SYNC.DEFER_BLOCKING 0x0 ;  /* 0x0000000000007b1d */ /* 0x000fec0000010000 */
[----:B------:R-:W2:Y:S01]  /*6770*/  @!P6 LDG.E.64.CONSTANT R12, desc[UR18][R18.64] ;  /* 0x00000012120ce981 */ /* 0x000ea2000c1e9b00 */
[----:B------:R-:W-:Y:S02]  /*6780*/  P2R R31, PR, RZ, 0x4 ;  /* 0x00000004ff1f7803 */ /* 0x000fe40000000000 */
[----:B------:R-:W-:-:S02]  /*6790*/  ISETP.NE.AND P2, PT, R57, RZ, PT ;  /* 0x000000ff3900720c */ /* 0x000fc40003f45270 */
[----:B0-----:R-:W-:Y:S02]  /*67a0*/  MOV R20, UR10 ;  /* 0x0000000a00147c02 */ /* 0x001fe40008000f00 */
[----:B------:R-:W-:Y:S01]  /*67b0*/  MOV R21, UR11 ;  /* 0x0000000b00157c02 */ /* 0x000fe20008000f00 */
[----:B------:R0:W3:Y:S02]  /*67c0*/  @!P0 LDG.E.64 R10, desc[UR18][R14.64+-0xb400] ;  /* 0xff4c00120e0a8981 */ /* 0x0000e4000c1e1b00 */
[----:B0-----:R-:W-:Y:S02]  /*67d0*/  @!P6 MOV R14, R4 ;  /* 0x00000004000ee202 */ /* 0x001fe40000000f00 */
[----:B------:R-:W-:-:S03]  /*67e0*/  @!P6 MOV R15, R9 ;  /* 0x00000009000fe202 */ /* 0x000fc60000000f00 */
[----:B--2---:R-:W-:-:S03]  /*67f0*/  @!P6 IMAD.WIDE.U32 R16, R12, 0x4800000, R14 ;  /* 0x048000000c10e825 */ /* 0x004fc600078e000e */
[----:B------:R-:W2:Y:S01]  /*6800*/  @!P2 LDG.E.64.CONSTANT R14, desc[UR18][R20.64] ;  /* 0x00000012140ea981 */ /* 0x000ea2000c1e9b00 */
[----:B------:R-:W-:-:S05]  /*6810*/  @!P6 IMAD R13, R13, 0x4800000, RZ ;  /* 0x048000000d0de824 */ /* 0x000fca00078e02ff */
[----:B------:R-:W-:Y:S02]  /*6820*/  @!P6 IADD3 R17, PT, PT, R17, R13, RZ ;  /* 0x0000000d1111e210 */ /* 0x000fe40007ffe0ff */
[----:B------:R-:W-:-:S03]  /*6830*/  MOV R22, UR10 ;  /* 0x0000000a00167c02 */ /* 0x000fc60008000f00 */
[----:B------:R0:W4:Y:S01]  /*6840*/  @!P6 LDG.E.64 R12, desc[UR18][R16.64+-0xa800] ;  /* 0xff580012100ce981 */ /* 0x000122000c1e1b00 */
[----:B------:R-:W-:Y:S02]  /*6850*/  MOV R23, UR11 ;  /* 0x0000000b00177c02 */ /* 0x000fe40008000f00 */
[----:B0-----:R-:W-:Y:S02]  /*6860*/  @!P2 MOV R16, R4 ;  /* 0x000000040010a202 */ /* 0x001fe40000000f00 */
[----:B------:R-:W-:-:S03]  /*6870*/  @!P2 MOV R17, R9 ;  /* 0x000000090011a202 */ /* 0x000fc60000000f00 */
[----:B--2---:R-:W-:-:S03]  /*6880*/  @!P2 IMAD.WIDE.U32 R18, R14, 0x4800000, R16 ;  /* 0x048000000e12a825 */ /* 0x004fc600078e0010 */
[----:B------:R-:W2:Y:S01]  /*6890*/  @!P1 LDG.E.64.CONSTANT R16, desc[UR18][R22.64] ;  /* 0x0000001216109981 */ /* 0x000ea2000c1e9b00 */
[----:B------:R-:W-:Y:S01]  /*68a0*/  @!P2 IMAD R15, R15, 0x4800000, RZ ;  /* 0x048000000f0fa824 */ /* 0x000fe200078e02ff */
[----:B------:R-:W-:Y:S02]  /*68b0*/  @P0 CS2R R10, SRZ ;  /* 0x00000000000a0805 */ /* 0x000fe4000001ff00 */
[----:B------:R-:W-:Y:S02]  /*68c0*/  ISETP.NE.AND P0, PT, R55, RZ, PT ;  /* 0x000000ff3700720c */ /* 0x000fe40003f05270 */
[----:B------:R-:W-:Y:S02]  /*68d0*/  @!P2 IADD3 R19, PT, PT, R19, R15, RZ ;  /* 0x0000000f1313a210 */ /* 0x000fe40007ffe0ff */
[----:B------:R-:W-:-:S03]  /*68e0*/  MOV R24, UR10 ;  /* 0x0000000a00187c02 */ /* 0x000fc60008000f00 */
[----:B------:R0:W5:Y:S01]  /*68f0*/  @!P2 LDG.E.64 R14, desc[UR18][R18.64+-0x9c00] ;  /* 0xff640012120ea981 */ /* 0x000162000c1e1b00 */
        /* <DEDUP_REMOVED lines=38> */
[----:B------:R-:W-:-:S05]  /*6b60*/  @!P2 IMAD R23, R23, 0x4800000, RZ ;  /* 0x048000001717a824 */ /* 0x000fca00078e02ff */
[----:B------:R-:W-:Y:S02]  /*6b70*/  @!P2 IADD3 R27, PT, PT, R27, R23, RZ ;  /* 0x000000171b1ba210 */ /* 0x000fe40007ffe0ff */
[----:B------:R-:W-:-:S03]  /*6b80*/  @P0 CS2R R18, SRZ ;  /* 0x0000000000120805 */ /* 0x000fc6000001ff00 */
[----:B------:R0:W5:Y:S01]  /*6b90*/  @!P2 LDG.E.64 R22, desc[UR18][R26.64+-0x6c00] ;  /* 0xff9400121a16a981 */ /* 0x000162000c1e1b00 */
[----:B------:R-:W-:Y:S02]  /*6ba0*/  ISETP.NE.AND P0, PT, R64, RZ, PT ;  /* 0x000000ff4000720c */ /* 0x000fe40003f05270 */
[----:B0-----:R-:W-:Y:S02]  /*6bb0*/  @!P1 MOV R26, R4 ;  /* 0x00000004001a9202 */ /* 0x001fe40000000f00 */
[----:B------:R-:W-:Y:S02]  /*6bc0*/  @!P1 MOV R27, R9 ;  /* 0x00000009001b9202 */ /* 0x000fe40000000f00 */
[----:B------:R-:W-:Y:S02]  /*6bd0*/  MOV R34, UR10 ;  /* 0x0000000a00227c02 */ /* 0x000fe40008000f00 */
[----:B------:R-:W-:Y:S01]  /*6be0*/  MOV R35, UR11 ;  /* 0x0000000b00237c02 */ /* 0x000fe20008000f00 */
[----:B--2---:R-:W-:-:S04]  /*6bf0*/  @!P1 IMAD.WIDE.U32 R28, R24, 0x4800000, R26 ;  /* 0x04800000181c9825 */ /* 0x004fc800078e001a */
[----:B------:R-:W2:Y:S01]  /*6c00*/  @!P0 LDG.E.64.CONSTANT R26, desc[UR18][R34.64] ;  /* 0x00000012221a8981 */ /* 0x000ea2000c1e9b00 */
[----:B------:R-:W-:-:S05]  /*6c10*/  @!P1 IMAD R25, R25, 0x4800000, RZ ;  /* 0x0480000019199824 */ /* 0x000fca00078e02ff */
[----:B------:R-:W-:-:S05]  /*6c20*/  @!P1 IADD3 R29, PT, PT, R29, R25, RZ ;  /* 0x000000191d1d9210 */ /* 0x000fca0007ffe0ff */
[----:B------:R0:W5:Y:S01]  /*6c30*/  @!P1 LDG.E.64 R24, desc[UR18][R28.64+-0x6000] ;  /* 0xffa000121c189981 */ /* 0x000162000c1e1b00 */
[----:B------:R-:W-:Y:S02]  /*6c40*/  @P2 CS2R R22, SRZ ;  /* 0x0000000000162805 */ /* 0x000fe4000001ff00 */
[----:B------:R-:W-:Y:S02]  /*6c50*/  ISETP.NE.AND P2, PT, R31, RZ, PT ;  /* 0x000000ff1f00720c */ /* 0x000fe40003f45270 */
[----:B0-----:R-:W-:Y:S02]  /*6c60*/  @!P0 MOV R28, R4 ;  /* 0x00000004001c8202 */ /* 0x001fe40000000f00 */
[----:B------:R-:W-:Y:S02]  /*6c70*/  @!P0 MOV R29, R9 ;  /* 0x00000009001d8202 */ /* 0x000fe40000000f00 */
[----:B------:R-:W-:Y:S01]  /*6c80*/  @P6 CS2R R20, SRZ ;  /* 0x0000000000146805 */ /* 0x000fe2000001ff00 */
[----:B--2---:R-:W-:Y:S01]  /*6c90*/  @!P0 IMAD R27, R27, 0x4800000, RZ ;  /* 0x048000001b1b8824 */ /* 0x004fe200078e02ff */
[----:B------:R-:W-:-:S02]  /*6ca0*/  @P1 CS2R R24, SRZ ;  /* 0x0000000000181805 */ /* 0x000fc4000001ff00 */
[----:B------:R-:W-:Y:S01]  /*6cb0*/  ISETP.NE.AND P1, PT, R30, RZ, PT ;  /* 0x000000ff1e00720c */ /* 0x000fe20003f25270 */
[----:B------:R-:W-:Y:S01]  /*6cc0*/  @!P0 IMAD.WIDE.U32 R30, R26, 0x4800000, R28 ;  /* 0x048000001a1e8825 */ /* 0x000fe200078e001c */
[----:B------:R-:W-:Y:S01]  /*6cd0*/  MOV R38, UR10 ;  /* 0x0000000a00267c02 */ /* 0x000fe20008000f00 */
[----:B------:R-:W2:Y:S03]  /*6ce0*/  @!P2 LDG.E.64.CONSTANT R34, desc[UR18][R34.64] ;  /* 0x000000122222a981 */ /* 0x000ea6000c1e9b00 */
[----:B------:R-:W-:Y:S02]  /*6cf0*/  @!P0 IADD3 R33, PT, PT, R31, R27, RZ ;  /* 0x0000001b1f218210 */ /* 0x000fe40007ffe0ff */
[----:B------:R-:W-:-:S05]  /*6d00*/  @!P0 MOV R32, R30 ;  /* 0x0000001e00208202 */ /* 0x000fca0000000f00 */
[----:B------:R0:W5:Y:S01]  /*6d10*/  @!P0 LDG.E.64 R26, desc[UR18][R32.64+-0x5400] ;  /* 0xffac0012201a8981 */ /* 0x000162000c1e1b00 */
[----:B------:R-:W-:Y:S02]  /*6d20*/  ISETP.NE.AND P6, PT, R63, RZ, PT ;  /* 0x000000ff3f00720c */ /* 0x000fe40003fc5270 */
[----:B------:R-:W-:Y:S02]  /*6d30*/  MOV R39, UR11 ;  /* 0x0000000b00277c02 */ /* 0x000fe40008000f00 */
[----:B------:R-:W-:Y:S02]  /*6d40*/  MOV R30, UR10 ;  /* 0x0000000a001e7c02 */ /* 0x000fe40008000f00 */
[----:B------:R-:W-:-:S07]  /*6d50*/  MOV R31, UR11 ;  /* 0x0000000b001f7c02 */ /* 0x000fce0008000f00 */
[----:B------:R-:W3:Y:S01]  /*6d60*/  @!P6 LDG.E.64.CONSTANT R38, desc[UR18][R38.64] ;  /* 0x000000122626e981 */ /* 0x000ee2000c1e9b00 */
[----:B------:R-:W-:Y:S02]  /*6d70*/  MOV R28, UR10 ;  /* 0x0000000a001c7c02 */ /* 0x000fe40008000f00 */
[----:B------:R-:W-:-:S06]  /*6d80*/  MOV R29, UR11 ;  /* 0x0000000b001d7c02 */ /* 0x000fcc0008000f00 */
[----:B------:R-:W4:Y:S01]  /*6d90*/  @!P1 LDG.E.64.CONSTANT R28, desc[UR18][R28.64] ;  /* 0x000000121c1c9981 */ /* 0x000f22000c1e9b00 */
[----:B------:R-:W-:Y:S02]  /*6da0*/  MOV R37, UR11 ;  /* 0x0000000b00257c02 */ /* 0x000fe40008000f00 */
[----:B------:R-:W-:Y:S02]  /*6db0*/  MOV R40, UR10 ;  /* 0x0000000a00287c02 */ /* 0x000fe40008000f00 */
[----:B------:R-:W-:Y:S02]  /*6dc0*/  MOV R41, UR11 ;  /* 0x0000000b00297c02 */ /* 0x000fe40008000f00 */
[----:B0-----:R-:W-:Y:S02]  /*6dd0*/  MOV R32, UR10 ;  /* 0x0000000a00207c02 */ /* 0x001fe40008000f00 */
[----:B------:R-:W-:Y:S02]  /*6de0*/  MOV R33, UR11 ;  /* 0x0000000b00217c02 */ /* 0x000fe40008000f00 */
[----:B------:R-:W5:Y:S04]  /*6df0*/  @!P4 LDG.E.64.CONSTANT R40, desc[UR18][R40.64] ;  /* 0x000000122828c981 */ /* 0x000f68000c1e9b00 */
[----:B------:R-:W5:Y:S01]  /*6e00*/  @!P5 LDG.E.64.CONSTANT R32, desc[UR18][R32.64] ;  /* 0x000000122020d981 */ /* 0x000f62000c1e9b00 */
[----:B------:R-:W-:-:S02]  /*6e10*/  @P0 CS2R R26, SRZ ;  /* 0x00000000001a0805 */ /* 0x000fc4000001ff00 */
[----:B------:R-:W-:-:S13]  /*6e20*/  ISETP.NE.AND P0, PT, R36, RZ, PT ;  /* 0x000000ff2400720c */ /* 0x000fda0003f05270 */
[----:B------:R-:W5:Y:S01]  /*6e30*/  @!P0 LDG.E.64.CONSTANT R30, desc[UR18][R30.64] ;  /* 0x000000121e1e8981 */ /* 0x000f62000c1e9b00 */
[----:B------:R-:W-:-:S06]  /*6e40*/  MOV R36, UR10 ;  /* 0x0000000a00247c02 */ /* 0x000fcc0008000f00 */
[----:B------:R-:W5:Y:S01]  /*6e50*/  @!P3 LDG.E.64.CONSTANT R36, desc[UR18][R36.64] ;  /* 0x000000122424b981 */ /* 0x000f62000c1e9b00 */
[-C--:B------:R-:W-:Y:S02]  /*6e60*/  @!P6 MOV R42, R4.reuse ;  /* 0x00000004002ae202 */ /* 0x080fe40000000f00 */
[-C--:B------:R-:W-:Y:S01]  /*6e70*/  @!P6 MOV R43, R9.reuse ;  /* 0x00000009002be202 */ /* 0x080fe20000000f00 */
[----:B---3--:R-:W-:Y:S01]  /*6e80*/  @!P6 IMAD R45, R39, 0x4800000, RZ ;  /* 0x04800000272de824 */ /* 0x008fe200078e02ff */
[----:B------:R-:W-:Y:S01]  /*6e90*/  @!P0 MOV R39, R9 ;  /* 0x0000000900278202 */ /* 0x000fe20000000f00 */
[----:B------:R-:W-:Y:S01]  /*6ea0*/  @!P6 IMAD.WIDE.U32 R42, R38, 0x4800000, R42 ;  /* 0x04800000262ae825 */ /* 0x000fe200078e002a */
[----:B------:R-:W-:-:S03]  /*6eb0*/  @!P0 MOV R38, R4 ;  /* 0x0000000400268202 */ /* 0x000fc60000000f00 */
[----:B----4-:R-:W-:Y:S01]  /*6ec0*/  @!P1 IMAD R29, R29, 0x4800000, RZ ;  /* 0x048000001d1d9824 */ /* 0x010fe200078e02ff */
[----:B------:R-:W-:Y:S01]  /*6ed0*/  @!P6 IADD3 R43, PT, PT, R43, R45, RZ ;  /* 0x0000002d2b2be210 */ /* 0x000fe20007ffe0ff */
[----:B--2---:R-:W-:Y:S01]  /*6ee0*/  @!P2 IMAD R45, R35, 0x4800000, RZ ;  /* 0x04800000232da824 */ /* 0x004fe200078e02ff */
[----:B------:R-:W-:Y:S01]  /*6ef0*/  @!P3 MOV R35, R9 ;  /* 0x000000090023b202 */ /* 0x000fe20000000f00 */
[----:B-----5:R-:W-:Y:S02]  /*6f00*/  @!P4 IMAD R49, R41, 0x4800000, RZ ;  /* 0x048000002931c824 */ /* 0x020fe400078e02ff */
[----:B------:R-:W-:Y:S02]  /*6f10*/  @!P5 IMAD R33, R33, 0x4800000, RZ ;  /* 0x048000002121d824 */ /* 0x000fe400078e02ff */
[----:B------:R-:W-:Y:S01]  /*6f20*/  @!P0 IMAD.WIDE.U32 R38, R30, 0x4800000, R38 ;  /* 0x048000001e268825 */ /* 0x000fe200078e0026 */
[----:B------:R-:W-:-:S03]  /*6f30*/  @!P1 MOV R30, R4 ;  /* 0x00000004001e9202 */ /* 0x000fc60000000f00 */
[----:B------:R-:W-:Y:S01]  /*6f40*/  @!P0 IMAD R47, R31, 0x4800000, RZ ;  /* 0x048000001f2f8824 */ /* 0x000fe200078e02ff */
[----:B------:R-:W-:-:S03]  /*6f50*/  @!P1 MOV R31, R9 ;  /* 0x00000009001f9202 */ /* 0x000fc60000000f00 */
[----:B------:R-:W-:-:S05]  /*6f60*/  @!P1 IMAD.WIDE.U32 R30, R28, 0x4800000, R30 ;  /* 0x048000001c1e9825 */ /* 0x000fca00078e001e */
[----:B------:R-:W-:Y:S02]  /*6f70*/  @!P1 IADD3 R29, PT, PT, R31, R29, RZ ;  /* 0x0000001d1f1d9210 */ /* 0x000fe40007ffe0ff */
[----:B------:R-:W-:Y:S02]  /*6f80*/  @!P1 MOV R28, R30 ;  /* 0x0000001e001c9202 */ /* 0x000fe40000000f00 */
[-C--:B------:R-:W-:Y:S02]  /*6f90*/  @!P2 MOV R30, R4.reuse ;  /* 0x00000004001ea202 */ /* 0x080fe40000000f00 */
[----:B------:R-:W-:Y:S02]  /*6fa0*/  @!P2 MOV R31, R9 ;  /* 0x00000009001fa202 */ /* 0x000fe40000000f00 */
[----:B------:R-:W-:Y:S01]  /*6fb0*/  @!P0 IADD3 R39, PT, PT, R39, R47, RZ ;  /* 0x0000002f27278210 */ /* 0x000fe20007ffe0ff */
[----:B------:R-:W2:Y:S01]  /*6fc0*/  @!P1 LDG.E.64 R28, desc[UR18][R28.64+-0x3000] ;  /* 0xffd000121c1c9981 */ /* 0x000ea2000c1e1b00 */
[----:B------:R-:W-:Y:S01]  /*6fd0*/  @!P2 IMAD.WIDE.U32 R30, R34, 0x4800000, R30 ;  /* 0x04800000221ea825 */ /* 0x000fe200078e001e */
[----:B------:R-:W-:-:S03]  /*6fe0*/  @!P3 MOV R34, R4 ;  /* 0x000000040022b202 */ /* 0x000fc60000000f00 */
[----:B------:R-:W3:Y:S01]  /*6ff0*/  @!P0 LDG.E.64 R38, desc[UR18][R38.64+-0x3c00] ;  /* 0xffc4001226268981 */ /* 0x000ee2000c1e1b00 */
[----:B------:R-:W-:Y:S01]  /*7000*/  @!P3 IMAD R47, R37, 0x4800000, RZ ;  /* 0x04800000252fb824 */ /* 0x000fe200078e02ff */
[----:B------:R-:W-:Y:S01]  /*7010*/  @!P4 MOV R37, R9 ;  /* 0x000000090025c202 */ /* 0x000fe20000000f00 */
[----:B------:R-:W-:Y:S01]  /*7020*/  @!P3 IMAD.WIDE.U32 R34, R36, 0x4800000, R34 ;  /* 0x048000002422b825 */ /* 0x000fe200078e0022 */
[----:B------:R-:W-:-:S05]  /*7030*/  @!P4 MOV R36, R4 ;  /* 0x000000040024c202 */ /* 0x000fca0000000f00 */
[----:B------:R-:W-:Y:S02]  /*7040*/  @!P4 IMAD.WIDE.U32 R36, R40, 0x4800000, R36 ;  /* 0x048000002824c825 */ /* 0x000fe400078e0024 */
[----:B------:R0:W4:Y:S01]  /*7050*/  @!P6 LDG.E.64 R40, desc[UR18][R42.64+-0x4800] ;  /* 0xffb800122a28e981 */ /* 0x000122000c1e1b00 */
[----:B------:R-:W-:Y:S02]  /*7060*/  @!P2 IADD3 R31, PT, PT, R31, R45, RZ ;  /* 0x0000002d1f1fa210 */ /* 0x000fe40007ffe0ff */
[----:B------:R-:W-:Y:S02]  /*7070*/  @!P3 IADD3 R35, PT, PT, R35, R47, RZ ;  /* 0x0000002f2323b210 */ /* 0x000fe40007ffe0ff */
[----:B------:R-:W-:Y:S02]  /*7080*/  @!P4 IADD3 R37, PT, PT, R37, R49, RZ ;  /* 0x000000312525c210 */ /* 0x000fe40007ffe0ff */
[----:B------:R-:W5:Y:S01]  /*7090*/  @!P2 LDG.E.64 R30, desc[UR18][R30.64+-0x2400] ;  /* 0xffdc00121e1ea981 */ /* 0x000f62000c1e1b00 */
[----:B0-----:R-:W-:-:S03]  /*70a0*/  @!P5 MOV R42, R4 ;  /* 0x00000004002ad202 */ /* 0x001fc60000000f00 */
[----:B------:R-:W5:Y:S01]  /*70b0*/  @!P3 LDG.E.64 R34, desc[UR18][R34.64+-0x1800] ;  /* 0xffe800122222b981 */ /* 0x000f62000c1e1b00 */
[----:B------:R-:W-:-:S03]  /*70c0*/  @!P5 MOV R43, R9 ;  /* 0x00000009002bd202 */ /* 0x000fc60000000f00 */
[----:B------:R-:W5:Y:S01]  /*70d0*/  @!P4 LDG.E.64 R36, desc[UR18][R36.64+-0xc00] ;  /* 0xfff400122424c981 */ /* 0x000f62000c1e1b00 */
[----:B------:R-:W-:-:S05]  /*70e0*/  @!P5 IMAD.WIDE.U32 R44, R32, 0x4800000, R42 ;  /* 0x04800000202cd825 */ /* 0x000fca00078e002a */
[----:B------:R-:W-:-:S06]  /*70f0*/  @!P5 IADD3 R45, PT, PT, R45, R33, RZ ;  /* 0x000000212d2dd210 */ /* 0x000fcc0007ffe0ff */
[----:B------:R-:W5:Y:S04]  /*7100*/  @!P5 LDG.E.64 R44, desc[UR18][R44.64] ;  /* 0x000000122c2cd981 */ /* 0x000f68000c1e1b00 */
[----:B------:R0:W-:Y:S04]  /*7110*/  STS.64 [R3], R10 ;  /* 0x0000000a03007388 */ /* 0x0001e80000000a00 */
[----:B------:R-:W-:Y:S04]  /*7120*/  STS.64 [R3+0x100], R12 ;  /* 0x0001000c03007388 */ /* 0x000fe80000000a00 */
[----:B------:R-:W-:Y:S04]  /*7130*/  STS.64 [R3+0x200], R14 ;  /* 0x0002000e03007388 */ /* 0x000fe80000000a00 */
[----:B------:R-:W-:Y:S04]  /*7140*/  STS.64 [R3+0x300], R16 ;  /* 0x0003001003007388 */ /* 0x000fe80000000a00 */
[----:B------:R-:W-:Y:S04]  /*7150*/  STS.64 [R3+0x400], R18 ;  /* 0x0004001203007388 */ /* 0x000fe80000000a00 */
[----:B------:R-:W-:Y:S04]  /*7160*/  STS.64 [R3+0x500], R20 ;  /* 0x0005001403007388 */ /* 0x000fe80000000a00 */
[----:B------:R-:W-:Y:S04]  /*7170*/  STS.64 [R3+0x600], R22 ;  /* 0x0006001603007388 */ /* 0x000fe80000000a00 */
[----:B------:R-:W-:Y:S04]  /*7180*/  STS.64 [R3+0x700], R24 ;  /* 0x0007001803007388 */ /* 0x000fe80000000a00 */
[----:B------:R-:W-:Y:S01]  /*7190*/  STS.64 [R3+0x800], R26 ;  /* 0x0008001a03007388 */ /* 0x000fe20000000a00 */
[----:B0-----:R-:W-:-:S02]  /*71a0*/  VOTE.ANY R11, PT, PT ;  /* 0x00000000000b7806 */ /* 0x001fc400038e0100 */
[----:B------:R-:W-:Y:S02]  /*71b0*/  @P1 CS2R R28, SRZ ;  /* 0x00000000001c1805 */ /* 0x000fe4000001ff00 */
[----:B------:R-:W-:-:S03]  /*71c0*/  @P0 CS2R R38, SRZ ;  /* 0x0000000000260805 */ /* 0x000fc6000001ff00 */
[----:B--2---:R-:W-:Y:S04]  /*71d0*/  STS.64 [R3+0xb00], R28 ;  /* 0x000b001c03007388 */ /* 0x004fe80000000a00 */
[----:B---3--:R-:W-:Y:S01]  /*71e0*/  STS.64 [R3+0xa00], R38 ;  /* 0x000a002603007388 */ /* 0x008fe20000000a00 */
[----:B------:R-:W-:Y:S02]  /*71f0*/  @P6 CS2R R40, SRZ ;  /* 0x0000000000286805 */ /* 0x000fe4000001ff00 */
[----:B------:R-:W-:Y:S02]  /*7200*/  @P2 CS2R R30, SRZ ;  /* 0x00000000001e2805 */ /* 0x000fe4000001ff00 */
[----:B------:R-:W-:Y:S02]  /*7210*/  @P3 CS2R R34, SRZ ;  /* 0x0000000000223805 */ /* 0x000fe4000001ff00 */
[----:B------:R-:W-:Y:S01]  /*7220*/  @P4 CS2R R36, SRZ ;  /* 0x0000000000244805 */ /* 0x000fe2000001ff00 */
[----:B----4-:R-:W-:Y:S04]  /*7230*/  STS.64 [R3+0x900], R40 ;  /* 0x0009002803007388 */ /* 0x010fe80000000a00 */
[----:B-----5:R-:W-:Y:S01]  /*7240*/  STS.64 [R3+0xc00], R30 ;  /* 0x000c001e03007388 */ /* 0x020fe20000000a00 */
[----:B------:R-:W-:-:S03]  /*7250*/  @P5 CS2R R44, SRZ ;  /* 0x00000000002c5805 */ /* 0x000fc6000001ff00 */
[----:B------:R-:W-:Y:S04]  /*7260*/  STS.64 [R3+0xd00], R34 ;  /* 0x000d002203007388 */ /* 0x000fe80000000a00 */
[----:B------:R-:W-:Y:S04]  /*7270*/  STS.64 [R3+0xe00], R36 ;  /* 0x000e002403007388 */ /* 0x000fe80000000a00 */
[----:B------:R-:W-:Y:S04]  /*7280*/  STS.64 [R3+0xf00], R44 ;  /* 0x000f002c03007388 */ /* 0x000fe80000000a00 */
[----:B------:R-:W0:Y:S04]  /*7290*/  LDS R10, [R68] ;  /* 0x00000000440a7984 */ /* 0x000e280000000800 */
[----:B0-----:R-:W0:Y:S02]  /*72a0*/  SHFL.DOWN PT, R13, R10, 0x10, 0x1f ;  /* 0x0a001f000a0d7f89 */ /* 0x001e2400000e0000 */
[----:B0-----:R-:W-:-:S05]  /*72b0*/  FMNMX R12, R10, R13, !PT ;  /* 0x0000000d0a0c7209 */ /* 0x001fca0007800000 */
[----:B------:R-:W0:Y:S02]  /*72c0*/  SHFL.DOWN PT, R13, R12, 0x8, 0x1f ;  /* 0x09001f000c0d7f89 */ /* 0x000e2400000e0000 */
[----:B0-----:R-:W-:-:S05]  /*72d0*/  FMNMX R14, R12, R13, !PT ;  /* 0x0000000d0c0e7209 */ /* 0x001fca0007800000 */
[----:B------:R-:W0:Y:S02]  /*72e0*/  SHFL.DOWN PT, R13, R14, 0x4, 0x1f ;  /* 0x08801f000e0d7f89 */ /* 0x000e2400000e0000 */
[----:B0-----:R-:W-:-:S05]  /*72f0*/  FMNMX R16, R14, R13, !PT ;  /* 0x0000000d0e107209 */ /* 0x001fca0007800000 */
[----:B------:R-:W0:Y:S02]  /*7300*/  SHFL.DOWN PT, R13, R16, 0x2, 0x1f ;  /* 0x08401f00100d7f89 */ /* 0x000e2400000e0000 */
[----:B0-----:R-:W-:-:S05]  /*7310*/  FMNMX R18, R16, R13, !PT ;  /* 0x0000000d10127209 */ /* 0x001fca0007800000 */
[----:B------:R-:W0:Y:S02]  /*7320*/  SHFL.DOWN PT, R13, R18, 0x1, 0x1f ;  /* 0x08201f00120d7f89 */ /* 0x000e2400000e0000 */
[----:B0-----:R-:W-:-:S05]  /*7330*/  FMNMX R20, R18, R13, !PT ;  /* 0x0000000d12147209 */ /* 0x001fca0007800000 */
[----:B------:R-:W0:Y:S02]  /*7340*/  SHFL.IDX PT, R45, R20, RZ, 0x1f ;  /* 0x00001fff142d7589 */ /* 0x000e2400000e0000 */
[----:B0-----:R-:W-:-:S05]  /*7350*/  FMNMX R45, R45, R8, !PT ;  /* 0x000000082d2d7209 */ /* 0x001fca0007800000 */
[----:B------:R-:W-:-:S04]  /*7360*/  FADD R10, R10, -R45 ;  /* 0x8000002d0a0a7221 */ /* 0x000fc80000000000 */
[----:B------:R-:W-:-:S05]  /*7370*/  FMUL R10, R10, 1.4426950216293334961 ;  /* 0x3fb8aa3b0a0a7820 */ /* 0x000fca0000400000 */
[----:B------:R-:W-:-:S13]  /*7380*/  FSETP.GEU.AND P0, PT, R10, -126, PT ;  /* 0xc2fc00000a00780b */ /* 0x000fda0003f0e000 */
[----:B------:R-:W-:-:S04]  /*7390*/  @!P0 FMUL R10, R10, 0.5 ;  /* 0x3f0000000a0a8820 */ /* 0x000fc80000400000 */
[----:B------:R-:W0:Y:S02]  /*73a0*/  MUFU.EX2 R22, R10 ;  /* 0x0000000a00167308 */ /* 0x000e240000000800 */
[----:B0-----:R-:W-:-:S05]  /*73b0*/  @!P0 FMUL R22, R22, R22 ;  /* 0x0000001616168220 */ /* 0x001fca0000400000 */
[----:B------:R-:W-:Y:S01]  /*73c0*/  STS [R69+UR13], R22 ;  /* 0x0000001645007988 */ /* 0x000fe2000800080d */
[----:B------:R-:W-:Y:S06]  /*73d0*/  BAR.SYNC.DEFER_BLOCKING 0x0 ;  /* 0x0000000000007b1d */ /* 0x000fec0000010000 */
[----:B------:R-:W0:Y:S04]  /*73e0*/  SHFL.DOWN PT, R17, R22, 0x10, 0x1f ;  /* 0x0a001f0016117f89 */ /* 0x000e2800000e0000 */
[----:B------:R-:W1:Y:S04]  /*73f0*/  LDS.U16 R19, [R7] ;  /* 0x0000000007137984 */ /* 0x000e680000000400 */
[----:B------:R-:W-:Y:S04]  /*7400*/  LDS.U16 R20, [R7+0x80] ;  /* 0x0000800007147984 */ /* 0x000fe80000000400 */
[----:B------:R-:W-:Y:S04]  /*7410*/  LDS.128 R12, [UR16+0x1200] ;  /* 0x00120010ff0c7984 */ /* 0x000fe80008000c00 */
[----:B------:R-:W-:Y:S01]  /*7420*/  LDS.U16 R21, [R7+0x100] ;  /* 0x0001000007157984 */ /* 0x000fe20000000400 */
[----:B0-----:R-:W-:-:S03]  /*7430*/  FADD R16, R22, R17 ;  /* 0x0000001116107221 */ /* 0x001fc60000000000 */
[----:B------:R-:W-:Y:S04]  /*7440*/  LDS.U16 R24, [R7+0x180] ;  /* 0x0001800007187984 */ /* 0x000fe80000000400 */
[----:B------:R-:W-:Y:S04]  /*7450*/  LDS.U16 R26, [R7+0x200] ;  /* 0x00020000071a7984 */ /* 0x000fe80000000400 */
[----:B------:R-:W0:Y:S04]  /*7460*/  SHFL.DOWN PT, R17, R16, 0x8, 0x1f ;  /* 0x09001f0010117f89 */ /* 0x000e2800000e0000 */
[----:B------:R-:W2:Y:S04]  /*7470*/  LDS.U16 R37, [R7+0x280] ;  /* 0x0002800007257984 */ /* 0x000ea80000000400 */
[----:B------:R-:W3:Y:S04]  /*7480*/  LDS.128 R32, [UR16+0x1210] ;  /* 0x00121010ff207984 */ /* 0x000ee80008000c00 */
[----:B------:R-:W4:Y:S04]  /*7490*/  LDS.U16 R38, [R7+0x300] ;  /* 0x0003000007267984 */ /* 0x000f280000000400 */
[----:B------:R-:W5:Y:S04]  /*74a0*/  LDS.U16 R40, [R7+0x380] ;  /* 0x0003800007287984 */ /* 0x000f680000000400 */
[----:B------:R-:W-:Y:S01]  /*74b0*/  LDS.U16 R18, [R7+0x400] ;  /* 0x0004000007127984 */ /* 0x000fe20000000400 */
[----:B-1----:R-:W-:-:S03]  /*74c0*/  HADD2.F32 R19, -RZ, R19.H0_H0 ;  /* 0x20000013ff137230 */ /* 0x002fc60000004100 */
[----:B------:R-:W-:Y:S01]  /*74d0*/  LDS.U16 R10, [R7+0x480] ;  /* 0x00048000070a7984 */ /* 0x000fe20000000400 */
[----:B0-----:R-:W-:-:S03]  /*74e0*/  FADD R44, R16, R17 ;  /* 0x00000011102c7221 */ /* 0x001fc60000000000 */
[----:B------:R-:W-:Y:S01]  /*74f0*/  LDS.128 R28, [UR16+0x1220] ;  /* 0x00122010ff1c7984 */ /* 0x000fe20008000c00 */
[----:B------:R-:W-:Y:S02]  /*7500*/  HADD2.F32 R23, -RZ, R20.H0_H0 ;  /* 0x20000014ff177230 */ /* 0x000fe40000004100 */
[----:B------:R-:W-:Y:S01]  /*7510*/  FFMA R20, R12, R19, RZ ;  /* 0x000000130c147223 */ /* 0x000fe200000000ff */
[----:B------:R-:W-:Y:S01]  /*7520*/  LDS.U16 R16, [R7+0x500] ;  /* 0x0005000007107984 */ /* 0x000fe20000000400 */
[----:B------:R-:W-:Y:S02]  /*7530*/  HADD2.F32 R22, -RZ, R21.H0_H0 ;  /* 0x20000015ff167230 */ /* 0x000fe40000004100 */
[----:B------:R-:W-:Y:S01]  /*7540*/  FFMA R23, R23, R13, R20 ;  /* 0x0000000d17177223 */ /* 0x000fe20000000014 */
[----:B------:R-:W-:Y:S04]  /*7550*/  LDS.U16 R17, [R7+0x580] ;  /* 0x0005800007117984 */ /* 0x000fe80000000400 */
[----:B------:R-:W0:Y:S01]  /*7560*/  SHFL.DOWN PT, R21, R44, 0x4, 0x1f ;  /* 0x08801f002c157f89 */ /* 0x000e2200000e0000 */
[----:B------:R-:W-:-:S02]  /*7570*/  HADD2.F32 R25, -RZ, R24.H0_H0 ;  /* 0x20000018ff197230 */ /* 0x000fc40000004100 */
[----:B------:R-:W-:Y:S01]  /*7580*/  FFMA R22, R22, R14, R23 ;  /* 0x0000000e16167223 */ /* 0x000fe20000000017 */
[----:B------:R-:W1:Y:S01]  /*7590*/  LDS.U16 R19, [R7+0x600] ;  /* 0x0006000007137984 */ /* 0x000e620000000400 */
[----:B------:R-:W-:Y:S02]  /*75a0*/  HADD2.F32 R20, -RZ, R26.H0_H0 ;  /* 0x2000001aff147230 */ /* 0x000fe40000004100 */
[----:B------:R-:W-:Y:S01]  /*75b0*/  FFMA R23, R25, R15, R22 ;  /* 0x0000000f19177223 */ /* 0x000fe20000000016 */
[----:B------:R-:W1:Y:S01]  /*75c0*/  LDS.U16 R36, [R7+0x680] ;  /* 0x0006800007247984 */ /* 0x000e620000000400 */
[----:B--2---:R-:W-:-:S03]  /*75d0*/  HADD2.F32 R39, -RZ, R37.H0_H0 ;  /* 0x20000025ff277230 */ /* 0x004fc60000004100 */
[----:B------:R-:W2:Y:S01]  /*75e0*/  LDS.128 R24, [UR16+0x1230] ;  /* 0x00123010ff187984 */ /* 0x000ea20008000c00 */
[----:B---3--:R-:W-:Y:S01]  /*75f0*/  FFMA R20, R32, R20, R23 ;  /* 0x0000001420147223 */ /* 0x008fe20000000017 */
[----:B----4-:R-:W-:Y:S02]  /*7600*/  HADD2.F32 R22, -RZ, R38.H0_H0 ;  /* 0x20000026ff167230 */ /* 0x010fe40000004100 */
[----:B------:R-:W-:Y:S01]  /*7610*/  LDS.U16 R37, [R7+0x700] ;  /* 0x0007000007257984 */ /* 0x000fe20000000400 */
[----:B------:R-:W-:-:S03]  /*7620*/  FFMA R39, R39, R33, R20 ;  /* 0x0000002127277223 */ /* 0x000fc60000000014 */
[----:B------:R-:W-:Y:S01]  /*7630*/  LDS.U16 R38, [R7+0x780] ;  /* 0x0007800007267984 */ /* 0x000fe20000000400 */
[----:B-----5:R-:W-:Y:S02]  /*7640*/  HADD2.F32 R23, -RZ, R40.H0_H0 ;  /* 0x20000028ff177230 */ /* 0x020fe40000004100 */
[----:B------:R-:W-:Y:S02]  /*7650*/  FFMA R22, R22, R34, R39 ;  /* 0x0000002216167223 */ /* 0x000fe40000000027 */
[----:B------:R-:W-:Y:S01]  /*7660*/  LDS.U16 R39, [R7+0x800] ;  /* 0x0008000007277984 */ /* 0x000fe20000000400 */
[----:B0-----:R-:W-:Y:S01]  /*7670*/  FADD R44, R44, R21 ;  /* 0x000000152c2c7221 */ /* 0x001fe20000000000 */
[----:B------:R-:W-:Y:S01]  /*7680*/  FFMA R41, R23, R35, R22 ;  /* 0x0000002317297223 */ /* 0x000fe20000000016 */
[----:B------:R-:W-:Y:S01]  /*7690*/  HADD2.F32 R18, -RZ, R18.H0_H0 ;  /* 0x20000012ff127230 */ /* 0x000fe20000004100 */
[----:B------:R-:W-:Y:S01]  /*76a0*/  LDS.128 R20, [UR16+0x1240] ;  /* 0x00124010ff147984 */ /* 0x000fe20008000c00 */
[----:B------:R-:W-:-:S03]  /*76b0*/  HADD2.F32 R43, -RZ, R10.H0_H0 ;  /* 0x2000000aff2b7230 */ /* 0x000fc60000004100 */
[----:B------:R-:W0:Y:S01]  /*76c0*/  SHFL.DOWN PT, R47, R44, 0x2, 0x1f ;  /* 0x08401f002c2f7f89 */ /* 0x000e2200000e0000 */
[----:B------:R-:W-:-:S03]  /*76d0*/  FFMA R18, R28, R18, R41 ;  /* 0x000000121c127223 */ /* 0x000fc60000000029 */
[----:B------:R-:W3:Y:S01]  /*76e0*/  LDS.U16 R40, [R7+0x880] ;  /* 0x0008800007287984 */ /* 0x000ee20000000400 */
[----:B------:R-:W-:-:S03]  /*76f0*/  HADD2.F32 R16, -RZ, R16.H0_H0 ;  /* 0x20000010ff107230 */ /* 0x000fc60000004100 */
[----:B------:R-:W4:Y:S01]  /*7700*/  LDS.U16 R42, [R7+0x900] ;  /* 0x00090000072a7984 */ /* 0x000f220000000400 */
[----:B------:R-:W-:-:S03]  /*7710*/  FFMA R43, R43, R29, R18 ;  /* 0x0000001d2b2b7223 */ /* 0x000fc60000000012 */
[----:B------:R-:W5:Y:S01]  /*7720*/  LDS.U16 R10, [R7+0x980] ;  /* 0x00098000070a7984 */ /* 0x000f620000000400 */
[----:B------:R-:W-:Y:S02]  /*7730*/  HADD2.F32 R17, -RZ, R17.H0_H0 ;  /* 0x20000011ff117230 */ /* 0x000fe40000004100 */
[----:B------:R-:W-:Y:S01]  /*7740*/  FFMA R16, R16, R30, R43 ;  /* 0x0000001e10107223 */ /* 0x000fe2000000002b */
[----:B------:R-:W5:Y:S01]  /*7750*/  LDS.U16 R41, [R7+0xa00] ;  /* 0x000a000007297984 */ /* 0x000f620000000400 */
[----:B-1----:R-:W-:Y:S02]  /*7760*/  HADD2.F32 R48, -RZ, R19.H0_H0 ;  /* 0x20000013ff307230 */ /* 0x002fe40000004100 */
[----:B------:R-:W-:Y:S01]  /*7770*/  FFMA R49, R17, R31, R16 ;  /* 0x0000001f11317223 */ /* 0x000fe20000000010 */
[----:B------:R-:W1:Y:S01]  /*7780*/  LDS.U16 R43, [R7+0xa80] ;  /* 0x000a8000072b7984 */ /* 0x000e620000000400 */
[----:B------:R-:W-:-:S03]  /*7790*/  HADD2.F32 R51, -RZ, R36.H0_H0 ;  /* 0x20000024ff337230 */ /* 0x000fc60000004100 */
[----:B------:R-:W-:Y:S01]  /*77a0*/  LDS.128 R16, [UR16+0x1250] ;  /* 0x00125010ff107984 */ /* 0x000fe20008000c00 */
[----:B--2---:R-:W-:-:S03]  /*77b0*/  FFMA R36, R24, R48, R49 ;  /* 0x0000003018247223 */ /* 0x004fc60000000031 */
[----:B------:R-:W-:Y:S01]  /*77c0*/  LDS.U16 R46, [R7+0xb00] ;  /* 0x000b0000072e7984 */ /* 0x000fe20000000400 */
[----:B0-----:R-:W-:Y:S01]  /*77d0*/  FADD R48, R44, R47 ;  /* 0x0000002f2c307221 */ /* 0x001fe20000000000 */
[----:B------:R-:W-:Y:S01]  /*77e0*/  FFMA R51, R51, R25, R36 ;  /* 0x0000001933337223 */ /* 0x000fe20000000024 */
[----:B------:R-:W-:Y:S01]  /*77f0*/  HADD2.F32 R36, -RZ, R37.H0_H0 ;  /* 0x20000025ff247230 */ /* 0x000fe20000004100 */
[----:B------:R-:W-:Y:S01]  /*7800*/  LDS.U16 R44, [R7+0xb80] ;  /* 0x000b8000072c7984 */ /* 0x000fe20000000400 */
[----:B------:R-:W-:-:S03]  /*7810*/  HADD2.F32 R37, -RZ, R38.H0_H0 ;  /* 0x20000026ff257230 */ /* 0x000fc60000004100 */
[----:B------:R-:W-:Y:S01]  /*7820*/  FFMA R36, R36, R26, R51 ;  /* 0x0000001a24247223 */ /* 0x000fe20000000033 */
[----:B------:R-:W0:Y:S01]  /*7830*/  SHFL.DOWN PT, R47, R48, 0x1, 0x1f ;  /* 0x08201f00302f7f89 */ /* 0x000e2200000e0000 */
[----:B------:R-:W-:Y:S02]  /*7840*/  HADD2.F32 R39, -RZ, R39.H0_H0 ;  /* 0x20000027ff277230 */ /* 0x000fe40000004100 */
[----:B------:R-:W-:Y:S01]  /*7850*/  FFMA R37, R37, R27, R36 ;  /* 0x0000001b25257223 */ /* 0x000fe20000000024 */
[----:B------:R-:W-:Y:S01]  /*7860*/  FADD R50, -R45, R8 ;  /* 0x000000082d327221 */ /* 0x000fe20000000100 */
[----:B------:R-:W-:Y:S02]  /*7870*/  LDS.U16 R54, [R7+0xe00] ;  /* 0x000e000007367984 */ /* 0x000fe40000000400 */
[----:B------:R-:W-:Y:S01]  /*7880*/  FFMA R36, R20, R39, R37 ;  /* 0x0000002714247223 */ /* 0x000fe20000000025 */
[----:B---3--:R-:W-:Y:S01]  /*7890*/  HADD2.F32 R37, -RZ, R40.H0_H0 ;  /* 0x20000028ff257230 */ /* 0x008fe20000004100 */
[----:B------:R-:W2:Y:S01]  /*78a0*/  LDS.U16 R8, [R7+0xc00] ;  /* 0x000c000007087984 */ /* 0x000ea20000000400 */
[----:B----4-:R-:W-:-:S03]  /*78b0*/  HADD2.F32 R42, -RZ, R42.H0_H0 ;  /* 0x2000002aff2a7230 */ /* 0x010fc60000004100 */
[----:B------:R-:W-:Y:S01]  /*78c0*/  FFMA R49, R37, R21, R36 ;  /* 0x0000001525317223 */ /* 0x000fe20000000024 */
[----:B-----5:R-:W-:Y:S02]  /*78d0*/  HADD2.F32 R51, -RZ, R10.H0_H0 ;  /* 0x2000000aff337230 */ /* 0x020fe40000004100 */
[----:B------:R-:W-:Y:S01]  /*78e0*/  FMUL R50, R50, 1.4426950216293334961 ;  /* 0x3fb8aa3b32327820 */ /* 0x000fe20000400000 */
[----:B------:R-:W-:Y:S01]  /*78f0*/  FFMA R42, R42, R22, R49 ;  /* 0x000000162a2a7223 */ /* 0x000fe20000000031 */
[----:B------:R-:W3:Y:S01]  /*7900*/  LDS.128 R36, [UR16+0x1260] ;  /* 0x00126010ff247984 */ /* 0x000ee20008000c00 */
[----:B------:R-:W-:Y:S02]  /*7910*/  HADD2.F32 R41, -RZ, R41.H0_H0 ;  /* 0x20000029ff297230 */ /* 0x000fe40000004100 */
[----:B------:R-:W-:Y:S01]  /*7920*/  FFMA R51, R51, R23, R42 ;  /* 0x0000001733337223 */ /* 0x000fe2000000002a */
[----:B------:R-:W-:Y:S01]  /*7930*/  LDS.U16 R49, [R7+0xc80] ;  /* 0x000c800007317984 */ /* 0x000fe20000000400 */
[----:B-1----:R-:W-:-:S02]  /*7940*/  HADD2.F32 R43, -RZ, R43.H0_H0 ;  /* 0x2000002bff2b7230 */ /* 0x002fc40000004100 */
[----:B0-----:R-:W-:Y:S01]  /*7950*/  FADD R40, R48, R47 ;  /* 0x0000002f30287221 */ /* 0x001fe20000000000 */
[----:B------:R-:W-:Y:S01]  /*7960*/  FSETP.GEU.AND P0, PT, R50, -126, PT ;  /* 0xc2fc00003200780b */ /* 0x000fe20003f0e000 */
[----:B------:R-:W-:Y:S01]  /*7970*/  LDS.U16 R47, [R7+0xd00] ;  /* 0x000d0000072f7984 */ /* 0x000fe20000000400 */
[----:B------:R-:W-:-:S03]  /*7980*/  FFMA R10, R16, R41, R51 ;  /* 0x00000029100a7223 */ /* 0x000fc60000000033 */
[----:B------:R-:W-:Y:S01]  /*7990*/  LDS.U16 R48, [R7+0xe80] ;  /* 0x000e800007307984 */ /* 0x000fe20000000400 */
[----:B------:R-:W-:Y:S02]  /*79a0*/  HADD2.F32 R42, -RZ, R46.H0_H0 ;  /* 0x2000002eff2a7230 */ /* 0x000fe40000004100 */
[----:B------:R-:W-:Y:S01]  /*79b0*/  FFMA R43, R43, R17, R10 ;  /* 0x000000112b2b7223 */ /* 0x000fe2000000000a */
[----:B------:R-:W-:Y:S01]  /*79c0*/  LDS.U16 R46, [R7+0xd80] ;  /* 0x000d8000072e7984 */ /* 0x000fe20000000400 */
[----:B------:R-:W-:Y:S02]  /*79d0*/  HADD2.F32 R41, -RZ, R44.H0_H0 ;  /* 0x2000002cff297230 */ /* 0x000fe40000004100 */
[----:B------:R-:W-:Y:S01]  /*79e0*/  FFMA R42, R42, R18, R43 ;  /* 0x000000122a2a7223 */ /* 0x000fe2000000002b */
[----:B------:R-:W0:Y:S03]  /*79f0*/  SHFL.IDX PT, R51, R40, RZ, 0x1f ;  /* 0x00001fff28337589 */ /* 0x000e2600000e0000 */
[----:B------:R-:W-:Y:S01]  /*7a00*/  FFMA R53, R41, R19, R42 ;  /* 0x0000001329357223 */ /* 0x000fe2000000002a */
[----:B------:R-:W-:Y:S01]  /*7a10*/  @!P0 FMUL R50, R50, 0.5 ;  /* 0x3f00000032328820 */ /* 0x000fe20000400000 */
[----:B------:R-:W1:Y:S04]  /*7a20*/  LDS.128 R40, [UR16+0x1270] ;  /* 0x00127010ff287984 */ /* 0x000e680008000c00 */
[----:B------:R-:W4:Y:S01]  /*7a30*/  LDS.U16 R44, [R7+0xf00] ;  /* 0x000f0000072c7984 */ /* 0x000f220000000400 */
[----:B------:R-:W5:Y:S03]  /*7a40*/  MUFU.EX2 R10, R50 ;  /* 0x00000032000a7308 */ /* 0x000f660000000800 */
[----:B------:R-:W4:Y:S01]  /*7a50*/  LDS.U16 R11, [R7+0xf80] ;  /* 0x000f8000070b7984 */ /* 0x000f220000000400 */
[----:B--2---:R-:W-:-:S03]  /*7a60*/  HADD2.F32 R52, -RZ, R8.H0_H0 ;  /* 0x20000008ff347230 */ /* 0x004fc60000004100 */
[----:B------:R-:W2:Y:S02]  /*7a70*/  LDS R8, [R69+UR12] ;  /* 0x0000000c45087984 */ /* 0x000ea40008000800 */
[----:B---3--:R-:W-:Y:S01]  /*7a80*/  FFMA R52, R36, R52, R53 ;  /* 0x0000003424347223 */ /* 0x008fe20000000035 */
[----:B0-----:R-:W-:Y:S01]  /*7a90*/  FMNMX R51, R51, 9.9999997473787516356e-06, !PT ;  /* 0x3727c5ac33337809 */ /* 0x001fe20007800000 */
[----:B------:R-:W-:Y:S02]  /*7aa0*/  HADD2.F32 R49, -RZ, R49.H0_H0 ;  /* 0x20000031ff317230 */ /* 0x000fe40000004100 */
[----:B-----5:R-:W-:Y:S01]  /*7ab0*/  @!P0 FMUL R10, R10, R10 ;  /* 0x0000000a0a0a8220 */ /* 0x020fe20000400000 */
[----:B------:R-:W-:-:S03]  /*7ac0*/  HADD2.F32 R50, -RZ, R47.H0_H0 ;  /* 0x2000002fff327230 */ /* 0x000fc60000004100 */
[----:B------:R-:W-:Y:S01]  /*7ad0*/  FFMA R51, R10, UR6, R51 ;  /* 0x000000060a337c23 */ /* 0x000fe20008000033 */
[----:B------:R-:W-:-:S04]  /*7ae0*/  FFMA R49, R49, R37, R52 ;  /* 0x0000002531317223 */ /* 0x000fc80000000034 */
[----:B------:R-:W-:Y:S01]  /*7af0*/  R2UR UR16, R51 ;  /* 0x00000000331072ca */ /* 0x000fe200000e0000 */
[----:B------:R-:W-:Y:S02]  /*7b00*/  HADD2.F32 R47, -RZ, R46.H0_H0 ;  /* 0x2000002eff2f7230 */ /* 0x000fe40000004100 */
[----:B------:R-:W-:Y:S01]  /*7b10*/  FFMA R50, R50, R38, R49 ;  /* 0x0000002632327223 */ /* 0x000fe20000000031 */
[----:B------:R-:W-:-:S03]  /*7b20*/  HADD2.F32 R54, -RZ, R54.H0_H0 ;  /* 0x20000036ff367230 */ /* 0x000fc60000004100 */
[----:B------:R-:W-:Y:S01]  /*7b30*/  FFMA R47, R47, R39, R50 ;  /* 0x000000272f2f7223 */ /* 0x000fe20000000032 */
[----:B------:R-:W-:-:S03]  /*7b40*/  HADD2.F32 R49, -RZ, R48.H0_H0 ;  /* 0x20000030ff317230 */ /* 0x000fc60000004100 */
[----:B-1----:R-:W-:Y:S01]  /*7b50*/  FFMA R54, R40, R54, R47 ;  /* 0x0000003628367223 */ /* 0x002fe2000000002f */
[----:B----4-:R-:W-:Y:S01]  /*7b60*/  HADD2.F32 R44, -RZ, R44.H0_H0 ;  /* 0x2000002cff2c7230 */ /* 0x010fe20000004100 */
[----:B------:R-:W0:Y:S02]  /*7b70*/  MUFU.RCP R46, UR16 ;  /* 0x00000010002e7d08 */ /* 0x000e240008001000 */
[----:B------:R-:W-:Y:S01]  /*7b80*/  FFMA R49, R49, R41, R54 ;  /* 0x0000002931317223 */ /* 0x000fe20000000036 */
[----:B------:R-:W-:-:S03]  /*7b90*/  HADD2.F32 R11, -RZ, R11.H0_H0 ;  /* 0x2000000bff0b7230 */ /* 0x000fc60000004100 */
[----:B------:R-:W-:Y:S01]  /*7ba0*/  FFMA R44, R44, R42, R49 ;  /* 0x0000002a2c2c7223 */ /* 0x000fe20000000031 */
[----:B--2---:R-:W-:-:S03]  /*7bb0*/  FMUL R8, R8, UR6 ;  /* 0x0000000608087c20 */ /* 0x004fc60008400000 */
[----:B------:R-:W-:Y:S01]  /*7bc0*/  FFMA R11, R11, R43, R44 ;  /* 0x0000002b0b0b7223 */ /* 0x000fe2000000002c */
[----:B------:R-:W-:-:S03]  /*7bd0*/  MOV R47, UR16 ;  /* 0x00000010002f7c02 */ /* 0x000fc60008000f00 */
[----:B------:R-:W-:-:S04]  /*7be0*/  FFMA R8, R10, R8, R11 ;  /* 0x000000080a087223 */ /* 0x000fc8000000000b */
[----:B------:R-:W1:Y:S01]  /*7bf0*/  FCHK P0, R8, UR16 ;  /* 0x0000001008007d02 */ /* 0x000e620008000000 */
[----:B0-----:R-:W-:-:S04]  /*7c00*/  FFMA R47, R46, -R47, 1 ;  /* 0x3f8000002e2f7423 */ /* 0x001fc8000000082f */
[----:B------:R-:W-:-:S04]  /*7c10*/  FFMA R47, R46, R47, R46 ;  /* 0x0000002f2e2f7223 */ /* 0x000fc8000000002e */
[----:B------:R-:W-:Y:S01]  /*7c20*/  FFMA R11, R8, R47, RZ ;  /* 0x0000002f080b7223 */ /* 0x000fe200000000ff */
[----:B------:R-:W-:Y:S03]  /*7c30*/  BSSY.RECONVERGENT B0, `(.L_x_7) ;  /* 0x0000008000007945 */ /* 0x000fe60003800200 */
[----:B------:R-:W-:-:S04]  /*7c40*/  FFMA R44, R11, -UR16, R8 ;  /* 0x800000100b2c7c23 */ /* 0x000fc80008000008 */
[----:B------:R-:W-:Y:S01]  /*7c50*/  FFMA R44, R47, R44, R11 ;  /* 0x0000002c2f2c7223 */ /* 0x000fe2000000000b */
[----:B-1----:R-:W-:Y:S06]  /*7c60*/  @!P0 BRA `(.L_x_8) ;  /* 0x0000000000108947 */ /* 0x002fec0003800000 */
[----:B------:R-:W-:Y:S02]  /*7c70*/  MOV R11, UR16 ;  /* 0x00000010000b7c02 */ /* 0x000fe40008000f00 */
[----:B------:R-:W-:-:S07]  /*7c80*/  MOV R44, 0x7ca0 ;  /* 0x00007ca0002c7802 */ /* 0x000fce0000000f00 */
[----:B------:R-:W-:Y:S05]  /*7c90*/  CALL.REL.NOINC `($__internal_0_$__cuda_sm3x_div_rn_noftz_f32_slowpath) ;  /* 0x00000008006c7944 */ /* 0x000fea0003c00000 */
[----:B------:R-:W-:-:S07]  /*7ca0*/  MOV R44, R8 ;  /* 0x00000008002c7202 */ /* 0x000fce0000000f00 */
.L_x_8:
[----:B------:R-:W-:Y:S05]  /*7cb0*/  BSYNC.RECONVERGENT B0 ;  /* 0x0000000000007941 */ /* 0x000fea0003800200 */
.L_x_7:
[----:B------:R-:W-:Y:S01]  /*7cc0*/  STS [R69+UR12], R44 ;  /* 0x0000002c45007988 */ /* 0x000fe2000800080c */
[----:B------:R-:W-:Y:S03]  /*7cd0*/  BSSY.RECONVERGENT B0, `(.L_x_9) ;  /* 0x0000072000007945 */ /* 0x000fe60003800200 */
[----:B------:R-:W0:Y:S04]  /*7ce0*/  LDS.U16 R8, [R7+0x40] ;  /* 0x0000400007087984 */ /* 0x000e280000000400 */
[----:B------:R-:W1:Y:S04]  /*7cf0*/  LDS.U16 R46, [R7+0xc0] ;  /* 0x0000c000072e7984 */ /* 0x000e680000000400 */
[----:B------:R-:W2:Y:S04]  /*7d00*/  LDS.U16 R48, [R7+0x140] ;  /* 0x0001400007307984 */ /* 0x000ea80000000400 */
[----:B------:R-:W3:Y:S04]  /*7d10*/  LDS.U16 R50, [R7+0x1c0] ;  /* 0x0001c00007327984 */ /* 0x000ee80000000400 */
[----:B------:R-:W4:Y:S04]  /*7d20*/  LDS.U16 R51, [R7+0x240] ;  /* 0x0002400007337984 */ /* 0x000f280000000400 */
[----:B------:R-:W5:Y:S04]  /*7d30*/  LDS.U16 R11, [R7+0x2c0] ;  /* 0x0002c000070b7984 */ /* 0x000f680000000400 */
[----:B------:R-:W5:Y:S01]  /*7d40*/  LDS.U16 R44, [R7+0x440] ;  /* 0x00044000072c7984 */ /* 0x000f620000000400 */
[----:B0-----:R-:W-:-:S03]  /*7d50*/  HADD2.F32 R47, -RZ, R8.H0_H0 ;  /* 0x20000008ff2f7230 */ /* 0x001fc60000004100 */
[----:B------:R-:W0:Y:S01]  /*7d60*/  LDS.U16 R8, [R7+0x340] ;  /* 0x0003400007087984 */ /* 0x000e220000000400 */
[----:B-1----:R-:W-:Y:S02]  /*7d70*/  HADD2.F32 R49, -RZ, R46.H0_H0 ;  /* 0x2000002eff317230 */ /* 0x002fe40000004100 */
[----:B------:R-:W-:Y:S02]  /*7d80*/  FFMA R46, R12, R47, RZ ;  /* 0x0000002f0c2e7223 */ /* 0x000fe400000000ff */
[----:B------:R-:W1:Y:S01]  /*7d90*/  LDS.U16 R12, [R7+0x3c0] ;  /* 0x0003c000070c7984 */ /* 0x000e620000000400 */
[----:B--2---:R-:W-:Y:S02]  /*7da0*/  HADD2.F32 R48, -RZ, R48.H0_H0 ;  /* 0x20000030ff307230 */ /* 0x004fe40000004100 */
[----:B------:R-:W-:Y:S02]  /*7db0*/  FFMA R49, R49, R13, R46 ;  /* 0x0000000d31317223 */ /* 0x000fe4000000002e */
[----:B------:R-:W2:Y:S01]  /*7dc0*/  LDS.U16 R13, [R7+0x4c0] ;  /* 0x0004c000070d7984 */ /* 0x000ea20000000400 */
[----:B---3--:R-:W-:-:S02]  /*7dd0*/  HADD2.F32 R47, -RZ, R50.H0_H0 ;  /* 0x20000032ff2f7230 */ /* 0x008fc40000004100 */
[----:B------:R-:W-:Y:S01]  /*7de0*/  FFMA R48, R48, R14, R49 ;  /* 0x0000000e30307223 */ /* 0x000fe20000000031 */
[----:B------:R-:W3:Y:S01]  /*7df0*/  LDS.U16 R46, [R7+0x540] ;  /* 0x00054000072e7984 */ /* 0x000ee20000000400 */
[----:B----4-:R-:W-:Y:S02]  /*7e00*/  HADD2.F32 R51, -RZ, R51.H0_H0 ;  /* 0x20000033ff337230 */ /* 0x010fe40000004100 */
[----:B------:R-:W-:Y:S01]  /*7e10*/  FFMA R49, R47, R15, R48 ;  /* 0x0000000f2f317223 */ /* 0x000fe20000000030 */
[----:B------:R-:W4:Y:S03]  /*7e20*/  LDS.U16 R14, [R7+0x5c0] ;  /* 0x0005c000070e7984 */ /* 0x000f260000000400 */
[----:B------:R-:W-:Y:S01]  /*7e30*/  FFMA R48, R32, R51, R49 ;  /* 0x0000003320307223 */ /* 0x000fe20000000031 */
[----:B-----5:R-:W-:Y:S01]  /*7e40*/  HADD2.F32 R49, -RZ, R11.H0_H0 ;  /* 0x2000000bff317230 */ /* 0x020fe20000004100 */
[----:B------:R-:W5:Y:S01]  /*7e50*/  LDS.U16 R47, [R7+0x640] ;  /* 0x00064000072f7984 */ /* 0x000f620000000400 */
[----:B------:R-:W-:-:S03]  /*7e60*/  HADD2.F32 R44, -RZ, R44.H0_H0 ;  /* 0x2000002cff2c7230 */ /* 0x000fc60000004100 */
[----:B------:R-:W5:Y:S01]  /*7e70*/  LDS.U16 R15, [R7+0x6c0] ;  /* 0x0006c000070f7984 */ /* 0x000f620000000400 */
[----:B------:R-:W-:-:S03]  /*7e80*/  FFMA R49, R49, R33, R48 ;  /* 0x0000002131317223 */ /* 0x000fc60000000030 */
[----:B------:R-:W5:Y:S04]  /*7e90*/  LDS.U16 R32, [R7+0x740] ;  /* 0x0007400007207984 */ /* 0x000f680000000400 */
[----:B------:R-:W5:Y:S04]  /*7ea0*/  LDS.U16 R11, [R7+0x7c0] ;  /* 0x0007c000070b7984 */ /* 0x000f680000000400 */
[----:B------:R-:W5:Y:S01]  /*7eb0*/  LDS.U16 R33, [R7+0x840] ;  /* 0x0008400007217984 */ /* 0x000f620000000400 */
[----:B0-----:R-:W-:-:S03]  /*7ec0*/  HADD2.F32 R48, -RZ, R8.H0_H0 ;  /* 0x20000008ff307230 */ /* 0x001fc60000004100 */
[----:B------:R-:W0:Y:S01]  /*7ed0*/  LDS.U16 R8, [R7+0x8c0] ;  /* 0x0008c00007087984 */ /* 0x000e220000000400 */
[----:B-1----:R-:W-:Y:S02]  /*7ee0*/  HADD2.F32 R51, -RZ, R12.H0_H0 ;  /* 0x2000000cff337230 */ /* 0x002fe40000004100 */
[----:B------:R-:W-:Y:S01]  /*7ef0*/  FFMA R48, R48, R34, R49 ;  /* 0x0000002230307223 */ /* 0x000fe20000000031 */
[----:B------:R-:W1:Y:S03]  /*7f00*/  LDS.U16 R12, [R7+0x940] ;  /* 0x00094000070c7984 */ /* 0x000e660000000400 */
[----:B------:R-:W-:Y:S01]  /*7f10*/  FFMA R51, R51, R35, R48 ;  /* 0x0000002333337223 */ /* 0x000fe20000000030 */
[----:B------:R-:W1:Y:S01]  /*7f20*/  LDS.U16 R34, [R7+0x9c0] ;  /* 0x0009c00007227984 */ /* 0x000e620000000400 */
[----:B--2---:R-:W-:Y:S02]  /*7f30*/  HADD2.F32 R35, -RZ, R13.H0_H0 ;  /* 0x2000000dff237230 */ /* 0x004fe40000004100 */
[----:B------:R-:W-:Y:S01]  /*7f40*/  FFMA R44, R28, R44, R51 ;  /* 0x0000002c1c2c7223 */ /* 0x000fe20000000033 */
[----:B------:R-:W2:Y:S01]  /*7f50*/  LDS.U16 R13, [R7+0xa40] ;  /* 0x000a4000070d7984 */ /* 0x000ea20000000400 */
[----:B---3--:R-:W-:-:S02]  /*7f60*/  HADD2.F32 R46, -RZ, R46.H0_H0 ;  /* 0x2000002eff2e7230 */ /* 0x008fc40000004100 */
[----:B------:R-:W-:Y:S01]  /*7f70*/  FFMA R35, R35, R29, R44 ;  /* 0x0000001d23237223 */ /* 0x000fe2000000002c */
[----:B----4-:R-:W-:Y:S01]  /*7f80*/  HADD2.F32 R29, -RZ, R14.H0_H0 ;  /* 0x2000000eff1d7230 */ /* 0x010fe20000004100 */
[----:B------:R-:W3:Y:S01]  /*7f90*/  LDS.U16 R28, [R7+0xac0] ;  /* 0x000ac000071c7984 */ /* 0x000ee20000000400 */
[----:B-----5:R-:W-:Y:S02]  /*7fa0*/  HADD2.F32 R47, -RZ, R47.H0_H0 ;  /* 0x2000002fff2f7230 */ /* 0x020fe40000004100 */
[----:B------:R-:W-:Y:S01]  /*7fb0*/  FFMA R46, R46, R30, R35 ;  /* 0x0000001e2e2e7223 */ /* 0x000fe20000000023 */
[----:B------:R-:W4:Y:S01]  /*7fc0*/  LDS.U16 R14, [R7+0xb40] ;  /* 0x000b4000070e7984 */ /* 0x000f220000000400 */
[----:B------:R-:W-:Y:S02]  /*7fd0*/  HADD2.F32 R35, -RZ, R15.H0_H0 ;  /* 0x2000000fff237230 */ /* 0x000fe40000004100 */
[----:B------:R-:W-:Y:S02]  /*7fe0*/  FFMA R31, R29, R31, R46 ;  /* 0x0000001f1d1f7223 */ /* 0x000fe4000000002e */
[----:B------:R-:W5:Y:S01]  /*7ff0*/  LDS.U16 R29, [R7+0xbc0] ;  /* 0x000bc000071d7984 */ /* 0x000f620000000400 */
[----:B------:R-:W-:-:S02]  /*8000*/  HADD2.F32 R32, -RZ, R32.H0_H0 ;  /* 0x20000020ff207230 */ /* 0x000fc40000004100 */
[----:B------:R-:W-:Y:S01]  /*8010*/  FFMA R24, R24, R47, R31 ;  /* 0x0000002f18187223 */ /* 0x000fe2000000001f */
[----:B------:R-:W5:Y:S03]  /*8020*/  LDS.U16 R15, [R7+0xc40] ;  /* 0x000c4000070f7984 */ /* 0x000f660000000400 */
[----:B------:R-:W-:Y:S01]  /*8030*/  FFMA R35, R35, R25, R24 ;  /* 0x0000001923237223 */ /* 0x000fe20000000018 */
[----:B------:R-:W-:Y:S01]  /*8040*/  HADD2.F32 R25, -RZ, R11.H0_H0 ;  /* 0x2000000bff197230 */ /* 0x000fe20000004100 */
[----:B------:R-:W5:Y:S01]  /*8050*/  LDS.U16 R24, [R7+0xcc0] ;  /* 0x000cc00007187984 */ /* 0x000f620000000400 */
[----:B------:R-:W-:Y:S02]  /*8060*/  HADD2.F32 R33, -RZ, R33.H0_H0 ;  /* 0x20000021ff217230 */ /* 0x000fe40000004100 */
[----:B------:R-:W-:Y:S01]  /*8070*/  FFMA R32, R32, R26, R35 ;  /* 0x0000001a20207223 */ /* 0x000fe20000000023 */
[----:B------:R-:W5:Y:S03]  /*8080*/  LDS.U16 R11, [R7+0xd40] ;  /* 0x000d4000070b7984 */ /* 0x000f660000000400 */
[----:B------:R-:W-:Y:S01]  /*8090*/  FFMA R25, R25, R27, R32 ;  /* 0x0000001b19197223 */ /* 0x000fe20000000020 */
[----:B0-----:R-:W-:Y:S01]  /*80a0*/  HADD2.F32 R27, -RZ, R8.H0_H0 ;  /* 0x20000008ff1b7230 */ /* 0x001fe20000004100 */
[----:B------:R-:W0:Y:S02]  /*80b0*/  LDS.U16 R26, [R7+0xdc0] ;  /* 0x000dc000071a7984 */ /* 0x000e240000000400 */
[----:B------:R-:W-:Y:S01]  /*80c0*/  FFMA R20, R20, R33, R25 ;  /* 0x0000002114147223 */ /* 0x000fe20000000019 */
[----:B-1----:R-:W-:Y:S01]  /*80d0*/  HADD2.F32 R12, -RZ, R12.H0_H0 ;  /* 0x2000000cff0c7230 */ /* 0x002fe20000004100 */
[----:B------:R-:W1:Y:S02]  /*80e0*/  LDS.U16 R25, [R7+0xe40] ;  /* 0x000e400007197984 */ /* 0x000e640000000400 */
[----:B------:R-:W-:Y:S01]  /*80f0*/  FFMA R27, R27, R21, R20 ;  /* 0x000000151b1b7223 */ /* 0x000fe20000000014 */
[----:B------:R-:W-:Y:S01]  /*8100*/  HADD2.F32 R21, -RZ, R34.H0_H0 ;  /* 0x20000022ff157230 */ /* 0x000fe20000004100 */
[----:B------:R-:W1:Y:S02]  /*8110*/  LDS.U16 R20, [R7+0xec0] ;  /* 0x000ec00007147984 */ /* 0x000e640000000400 */
[----:B------:R-:W-:Y:S01]  /*8120*/  FFMA R12, R12, R22, R27 ;  /* 0x000000160c0c7223 */ /* 0x000fe2000000001b */
[----:B--2---:R-:W-:Y:S01]  /*8130*/  HADD2.F32 R13, -RZ, R13.H0_H0 ;  /* 0x2000000dff0d7230 */ /* 0x004fe20000004100 */
[----:B------:R-:W2:Y:S02]  /*8140*/  LDS.U16 R22, [R7+0xf40] ;  /* 0x000f400007167984 */ /* 0x000ea40000000400 */
[----:B------:R-:W-:Y:S01]  /*8150*/  FFMA R21, R21, R23, R12 ;  /* 0x0000001715157223 */ /* 0x000fe2000000000c */
[----:B---3--:R-:W-:Y:S01]  /*8160*/  HADD2.F32 R23, -RZ, R28.H0_H0 ;  /* 0x2000001cff177230 */ /* 0x008fe20000004100 */
[----:B------:R-:W3:Y:S02]  /*8170*/  LDS.U16 R12, [R7+0xfc0] ;  /* 0x000fc000070c7984 */ /* 0x000ee40000000400 */
[----:B------:R-:W-:Y:S01]  /*8180*/  FFMA R16, R16, R13, R21 ;  /* 0x0000000d10107223 */ /* 0x000fe20000000015 */
[----:B----4-:R-:W-:-:S03]  /*8190*/  HADD2.F32 R14, -RZ, R14.H0_H0 ;  /* 0x2000000eff0e7230 */ /* 0x010fc60000004100 */
[----:B------:R-:W-:Y:S02]  /*81a0*/  FFMA R23, R23, R17, R16 ;  /* 0x0000001117177223 */ /* 0x000fe40000000010 */
[----:B------:R-:W4:Y:S01]  /*81b0*/  LDS R16, [R69+UR12+0x80] ;  /* 0x0000800c45107984 */ /* 0x000f220008000800 */
[----:B-----5:R-:W-:Y:S02]  /*81c0*/  HADD2.F32 R29, -RZ, R29.H0_H0 ;  /* 0x2000001dff1d7230 */ /* 0x020fe40000004100 */
[----:B------:R-:W-:Y:S01]  /*81d0*/  FFMA R14, R14, R18, R23 ;  /* 0x000000120e0e7223 */ /* 0x000fe20000000017 */
[----:B------:R-:W-:-:S03]  /*81e0*/  HADD2.F32 R15, -RZ, R15.H0_H0 ;  /* 0x2000000fff0f7230 */ /* 0x000fc60000004100 */
[----:B------:R-:W-:Y:S01]  /*81f0*/  FFMA R29, R29, R19, R14 ;  /* 0x000000131d1d7223 */ /* 0x000fe2000000000e */
[----:B------:R-:W-:-:S03]  /*8200*/  HADD2.F32 R13, -RZ, R24.H0_H0 ;  /* 0x20000018ff0d7230 */ /* 0x000fc60000004100 */
[----:B------:R-:W-:Y:S01]  /*8210*/  FFMA R36, R36, R15, R29 ;  /* 0x0000000f24247223 */ /* 0x000fe2000000001d */
[----:B------:R-:W-:-:S03]  /*8220*/  HADD2.F32 R8, -RZ, R11.H0_H0 ;  /* 0x2000000bff087230 */ /* 0x000fc60000004100 */
[----:B------:R-:W-:Y:S01]  /*8230*/  FFMA R13, R13, R37, R36 ;  /* 0x000000250d0d7223 */ /* 0x000fe20000000024 */
[----:B0-----:R-:W-:-:S03]  /*8240*/  HADD2.F32 R11, -RZ, R26.H0_H0 ;  /* 0x2000001aff0b7230 */ /* 0x001fc60000004100 */
[----:B------:R-:W-:Y:S01]  /*8250*/  FFMA R8, R8, R38, R13 ;  /* 0x0000002608087223 */ /* 0x000fe2000000000d */
[----:B-1----:R-:W-:-:S03]  /*8260*/  HADD2.F32 R25, -RZ, R25.H0_H0 ;  /* 0x20000019ff197230 */ /* 0x002fc60000004100 */
[----:B------:R-:W-:Y:S01]  /*8270*/  FFMA R11, R11, R39, R8 ;  /* 0x000000270b0b7223 */ /* 0x000fe20000000008 */
[----:B------:R-:W-:Y:S01]  /*8280*/  HADD2.F32 R13, -RZ, R20.H0_H0 ;  /* 0x20000014ff0d7230 */ /* 0x000fe20000004100 */
[----:B------:R-:W0:Y:S02]  /*8290*/  MUFU.RCP R8, UR16 ;  /* 0x0000001000087d08 */ /* 0x000e240008001000 */
[----:B------:R-:W-:Y:S01]  /*82a0*/  FFMA R40, R40, R25, R11 ;  /* 0x0000001928287223 */ /* 0x000fe2000000000b */
[----:B--2---:R-:W-:-:S03]  /*82b0*/  HADD2.F32 R22, -RZ, R22.H0_H0 ;  /* 0x20000016ff167230 */ /* 0x004fc60000004100 */
[----:B------:R-:W-:Y:S01]  /*82c0*/  FFMA R13, R13, R41, R40 ;  /* 0x000000290d0d7223 */ /* 0x000fe20000000028 */
[----:B---3--:R-:W-:-:S03]  /*82d0*/  HADD2.F32 R11, -RZ, R12.H0_H0 ;  /* 0x2000000cff0b7230 */ /* 0x008fc60000004100 */
[----:B------:R-:W-:Y:S01]  /*82e0*/  FFMA R22, R22, R42, R13 ;  /* 0x0000002a16167223 */ /* 0x000fe2000000000d */
[----:B------:R-:W-:-:S03]  /*82f0*/  MOV R13, UR16 ;  /* 0x00000010000d7c02 */ /* 0x000fc60008000f00 */
[----:B------:R-:W-:Y:S01]  /*8300*/  FFMA R11, R11, R43, R22 ;  /* 0x0000002b0b0b7223 */ /* 0x000fe20000000016 */
[----:B----4-:R-:W-:Y:S01]  /*8310*/  FMUL R16, R16, UR6 ;  /* 0x0000000610107c20 */ /* 0x010fe20008400000 */
[----:B0-----:R-:W-:-:S03]  /*8320*/  FFMA R13, R8, -R13, 1 ;  /* 0x3f800000080d7423 */ /* 0x001fc6000000080d */
[----:B------:R-:W-:Y:S01]  /*8330*/  FFMA R16, R10, R16, R11 ;  /* 0x000000100a107223 */ /* 0x000fe2000000000b */
[----:B------:R-:W-:-:S03]  /*8340*/  FFMA R8, R8, R13, R8 ;  /* 0x0000000d08087223 */ /* 0x000fc60000000008 */
[----:B------:R-:W0:Y:S01]  /*8350*/  FCHK P0, R16, UR16 ;  /* 0x0000001010007d02 */ /* 0x000e220008000000 */
[----:B------:R-:W-:-:S04]  /*8360*/  FFMA R11, R8, R16, RZ ;  /* 0x00000010080b7223 */ /* 0x000fc800000000ff */
[----:B------:R-:W-:-:S04]  /*8370*/  FFMA R10, R11, -UR16, R16 ;  /* 0x800000100b0a7c23 */ /* 0x000fc80008000010 */
[----:B------:R-:W-:Y:S01]  /*8380*/  FFMA R10, R8, R10, R11 ;  /* 0x0000000a080a7223 */ /* 0x000fe2000000000b */
[----:B0-----:R-:W-:Y:S06]  /*8390*/  @!P0 BRA `(.L_x_10) ;  /* 0x0000000000148947 */ /* 0x001fec0003800000 */
[----:B------:R-:W-:Y:S02]  /*83a0*/  MOV R8, R16 ;  /* 0x0000001000087202 */ /* 0x000fe40000000f00 */
[----:B------:R-:W-:Y:S02]  /*83b0*/  MOV R11, UR16 ;  /* 0x00000010000b7c02 */ /* 0x000fe40008000f00 */
[----:B------:R-:W-:-:S07]  /*83c0*/  MOV R44, 0x83e0 ;  /* 0x000083e0002c7802 */ /* 0x000fce0000000f00 */
[----:B------:R-:W-:Y:S05]  /*83d0*/  CALL.REL.NOINC `($__internal_0_$__cuda_sm3x_div_rn_noftz_f32_slowpath) ;  /* 0x00000000009c7944 */ /* 0x000fea0003c00000 */
[----:B------:R-:W-:-:S07]  /*83e0*/  MOV R10, R8 ;  /* 0x00000008000a7202 */ /* 0x000fce0000000f00 */
.L_x_10:
[----:B------:R-:W-:Y:S05]  /*83f0*/  BSYNC.RECONVERGENT B0 ;  /* 0x0000000000007941 */ /* 0x000fea0003800200 */
.L_x_9:
[----:B------:R1:W-:Y:S01]  /*8400*/  STS [R69+UR12+0x80], R10 ;  /* 0x0000800a45007988 */ /* 0x0003e2000800080c */
[----:B------:R-:W-:Y:S01]  /*8410*/  UIADD3 UR7, UP0, UPT, UR7, 0x1, URZ ;  /* 0x0000000107077890 */ /* 0x000fe2000ff1e0ff */
[----:B------:R-:W-:Y:S01]  /*8420*/  IADD3 R4, P0, PT, R4, 0xc000, RZ ;  /* 0x0000c00004047810 */ /* 0x000fe20007f1e0ff */
[----:B------:R-:W-:Y:S01]  /*8430*/  UIADD3 UR25, UP1, UPT, UR25, 0x20, URZ ;  /* 0x0000002019197890 */ /* 0x000fe2000ff3e0ff */
[----:B------:R-:W-:Y:S01]  /*8440*/  IADD3 R6, P1, PT, R6, 0x20, RZ ;  /* 0x0000002006067810 */ /* 0x000fe20007f3e0ff */
[----:B------:R-:W-:Y:S01]  /*8450*/  UIADD3.X UR8, UPT, UPT, URZ, UR8, URZ, UP0, !UPT ;  /* 0x00000008ff087290 */ /* 0x000fe200087fe4ff */
[----:B------:R-:W-:Y:S01]  /*8460*/  MOV R8, R45 ;  /* 0x0000002d00087202 */ /* 0x000fe20000000f00 */
[----:B------:R-:W-:Y:S01]  /*8470*/  UISETP.GE.U32.AND UP0, UPT, UR7, UR14, UPT ;  /* 0x0000000e0700728c */ /* 0x000fe2000bf06070 */
[----:B------:R-:W-:Y:S01]  /*8480*/  IADD3.X R9, PT, PT, RZ, R9, RZ, P0, !PT ;  /* 0x00000009ff097210 */ /* 0x000fe200007fe4ff */
[----:B------:R-:W-:Y:S01]  /*8490*/  UIADD3.X UR9, UPT, UPT, URZ, UR9, URZ, UP1, !UPT ;  /* 0x00000009ff097290 */ /* 0x000fe20008ffe4ff */
[----:B------:R-:W-:Y:S01]  /*84a0*/  IADD3.X R5, PT, PT, RZ, R5, RZ, P1, !PT ;  /* 0x00000005ff057210 */ /* 0x000fe20000ffe4ff */
[----:B------:R-:W-:Y:S01]  /*84b0*/  UISETP.GE.U32.AND.EX UP0, UPT, UR8, UR15, UPT, UP0 ;  /* 0x0000000f0800728c */ /* 0x000fe2000bf06100 */
[----:B------:R-:W-:-:S08]  /*84c0*/  UMOV UR6, UR16 ;  /* 0x0000001000067c82 */ /* 0x000fd00008000000 */
[----:B-1----:R-:W-:Y:S05]  /*84d0*/  BRA.U !UP0, `(.L_x_11) ;  /* 0xffffff8908607547 */ /* 0x002fea000b83ffff */
.L_x_6:
[----:B------:R-:W-:Y:S01]  /*84e0*/  BAR.SYNC.DEFER_BLOCKING 0x0 ;  /* 0x0000000000007b1d */ /* 0x000fe20000010000 */
[----:B------:R-:W-:-:S13]  /*84f0*/  ISETP.GT.U32.AND P0, PT, R0, 0xf, PT ;  /* 0x0000000f0000780c */ /* 0x000fda0003f04070 */
[----:B------:R-:W-:Y:S05]  /*8500*/  @P0 EXIT ;  /* 0x000000000000094d */ /* 0x000fea0003800000 */
[----:B------:R-:W2:Y:S01]  /*8510*/  LDL.LU R12, [R1+0x4] ;  /* 0x00000400010c7983 */ /* 0x000ea20000300800 */
[----:B------:R-:W1:Y:S03]  /*8520*/  LDCU.64 UR4, c[0x0][0x388] ;  /* 0x00007100ff0477ac */ /* 0x000e660008000a00 */
[----:B------:R-:W3:Y:S04]  /*8530*/  LDL.LU R11, [R1+0x8] ;  /* 0x00000800010b7983 */ /* 0x000ee80000300800 */
[----:B------:R-:W1:Y:S01]  /*8540*/  LDL.LU R10, [R1] ;  /* 0x00000000010a7983 */ /* 0x000e620000300800 */
[----:B--2---:R-:W-:-:S05]  /*8550*/  IMAD R0, R0, 0xc, R12 ;  /* 0x0000000c00007824 */ /* 0x004fca00078e020c */
[----:B------:R-:W2:Y:S01]  /*8560*/  LDS R5, [R0+0x4] ;  /* 0x0000040000057984 */ /* 0x000ea20000000800 */
[----:B-1----:R-:W-:-:S03]  /*8570*/  LEA R2, P0, R10, UR4, 0x1 ;  /* 0x000000040a027c11 */ /* 0x002fc6000f8008ff */
[----:B------:R-:W1:Y:S01]  /*8580*/  LDS R6, [R0+0x8] ;  /* 0x0000080000067984 */ /* 0x000e620000000800 */
[----:B---3--:R-:W-:-:S03]  /*8590*/  LEA.HI.X R3, R10, UR5, R11, 0x1, P0 ;  /* 0x000000050a037c11 */ /* 0x008fc600080f0c0b */
[----:B0-----:R-:W0:Y:S04]  /*85a0*/  LDS R4, [R0] ;  /* 0x0000000000047984 */ /* 0x001e280000000800 */
[----:B------:R-:W3:Y:S01]  /*85b0*/  LDS R7, [R0+0xc] ;  /* 0x00000c0000077984 */ /* 0x000ee20000000800 */
[----:B--2---:R-:W-:Y:S02]  /*85c0*/  F2FP.F16.F32.PACK_AB R5, RZ, R5 ;  /* 0x00000005ff05723e */ /* 0x004fe400000000ff */
[----:B-1----:R-:W-:-:S03]  /*85d0*/  F2FP.F16.F32.PACK_AB R6, RZ, R6 ;  /* 0x00000006ff06723e */ /* 0x002fc600000000ff */
[----:B------:R-:W-:Y:S01]  /*85e0*/  STG.E.U16 desc[UR18][R2.64+0x2], R5 ;  /* 0x0000020502007986 */ /* 0x000fe2000c101512 */
[----:B0-----:R-:W-:-:S03]  /*85f0*/  F2FP.F16.F32.PACK_AB R4, RZ, R4 ;  /* 0x00000004ff04723e */ /* 0x001fc600000000ff */
[----:B------:R-:W-:Y:S01]  /*8600*/  STG.E.U16 desc[UR18][R2.64+0x4], R6 ;  /* 0x0000040602007986 */ /* 0x000fe2000c101512 */
[----:B---3--:R-:W-:-:S03]  /*8610*/  F2FP.F16.F32.PACK_AB R7, RZ, R7 ;  /* 0x00000007ff07723e */ /* 0x008fc600000000ff */
[----:B------:R-:W-:Y:S04]  /*8620*/  STG.E.U16 desc[UR18][R2.64], R4 ;  /* 0x0000000402007986 */ /* 0x000fe8000c101512 */
[----:B------:R-:W-:Y:S01]  /*8630*/  STG.E.U16 desc[UR18][R2.64+0x6], R7 ;  /* 0x0000060702007986 */ /* 0x000fe2000c101512 */
[----:B------:R-:W-:Y:S05]  /*8640*/  EXIT ;  /* 0x000000000000794d */ /* 0x000fea0003800000 */
        .weak           $__internal_0_$__cuda_sm3x_div_rn_noftz_f32_slowpath
        .type           $__internal_0_$__cuda_sm3x_div_rn_noftz_f32_slowpath,@function
        .size           $__internal_0_$__cuda_sm3x_div_rn_noftz_f32_slowpath,(.L_x_24 - $__internal_0_$__cuda_sm3x_div_rn_noftz_f32_slowpath)
$__internal_0_$__cuda_sm3x_div_rn_noftz_f32_slowpath:
[----:B------:R-:W-:Y:S01]  /*8650*/  SHF.R.U32.HI R46, RZ, 0x17, R11 ;  /* 0x00000017ff2e7819 */ /* 0x000fe2000001160b */
[----:B------:R-:W-:Y:S01]  /*8660*/  BSSY.RECONVERGENT B1, `(.L_x_12) ;  /* 0x0000064000017945 */ /* 0x000fe20003800200 */
[----:B------:R-:W-:Y:S02]  /*8670*/  SHF.R.U32.HI R47, RZ, 0x17, R8 ;  /* 0x00000017ff2f7819 */ /* 0x000fe40000011608 */
[----:B------:R-:W-:Y:S02]  /*8680*/  LOP3.LUT R46, R46, 0xff, RZ, 0xc0, !PT ;  /* 0x000000ff2e2e7812 */ /* 0x000fe400078ec0ff */
[----:B------:R-:W-:Y:S02]  /*8690*/  LOP3.LUT R49, R47, 0xff, RZ, 0xc0, !PT ;  /* 0x000000ff2f317812 */ /* 0x000fe400078ec0ff */
[----:B------:R-:W-:Y:S02]  /*86a0*/  IADD3 R48, PT, PT, R46, -0x1, RZ ;  /* 0xffffffff2e307810 */ /* 0x000fe40007ffe0ff */
[----:B------:R-:W-:-:S02]  /*86b0*/  IADD3 R47, PT, PT, R49, -0x1, RZ ;  /* 0xffffffff312f7810 */ /* 0x000fc40007ffe0ff */
[----:B------:R-:W-:-:S04]  /*86c0*/  ISETP.GT.U32.AND P0, PT, R48, 0xfd, PT ;  /* 0x000000fd3000780c */ /* 0x000fc80003f04070 */
[----:B------:R-:W-:-:S13]  /*86d0*/  ISETP.GT.U32.OR P0, PT, R47, 0xfd, P0 ;  /* 0x000000fd2f00780c */ /* 0x000fda0000704470 */
[----:B------:R-:W-:Y:S01]  /*86e0*/  @!P0 MOV R47, RZ ;  /* 0x000000ff002f8202 */ /* 0x000fe20000000f00 */
[----:B------:R-:W-:Y:S06]  /*86f0*/  @!P0 BRA `(.L_x_13) ;  /* 0x0000000000648947 */ /* 0x000fec0003800000 */
[----:B------:R-:W-:Y:S02]  /*8700*/  FSETP.GTU.FTZ.AND P0, PT, |R8|, +INF , PT ;  /* 0x7f8000000800780b */ /* 0x000fe40003f1c200 */
[----:B------:R-:W-:-:S04]  /*8710*/  FSETP.GTU.FTZ.AND P1, PT, |R11|, +INF , PT ;  /* 0x7f8000000b00780b */ /* 0x000fc80003f3c200 */
[----:B------:R-:W-:-:S13]  /*8720*/  PLOP3.LUT P0, PT, P0, P1, PT, 0xf8, 0x8f ;  /* 0x00000000008f781c */ /* 0x000fda0000703f70 */
[----:B------:R-:W-:Y:S05]  /*8730*/  @P0 BRA `(.L_x_14) ;  /* 0x0000000400540947 */ /* 0x000fea0003800000 */
[----:B------:R-:W-:-:S13]  /*8740*/  LOP3.LUT P0, RZ, R11, 0x7fffffff, R8, 0xc8, !PT ;  /* 0x7fffffff0bff7812 */ /* 0x000fda000780c808 */
[----:B------:R-:W-:Y:S05]  /*8750*/  @!P0 BRA `(.L_x_15) ;  /* 0x0000000400448947 */ /* 0x000fea0003800000 */
[C---:B------:R-:W-:Y:S02]  /*8760*/  FSETP.NEU.FTZ.AND P0, PT, |R8|.reuse, +INF , PT ;  /* 0x7f8000000800780b */ /* 0x040fe40003f1d200 */
[----:B------:R-:W-:Y:S02]  /*8770*/  FSETP.NEU.FTZ.AND P2, PT, |R11|, +INF , PT ;  /* 0x7f8000000b00780b */ /* 0x000fe40003f5d200 */
[----:B------:R-:W-:-:S11]  /*8780*/  FSETP.NEU.FTZ.AND P1, PT, |R8|, +INF , PT ;  /* 0x7f8000000800780b */ /* 0x000fd60003f3d200 */
[----:B------:R-:W-:Y:S05]  /*8790*/  @!P2 BRA !P0, `(.L_x_15) ;  /* 0x000000040034a947 */ /* 0x000fea0004000000 */
[----:B------:R-:W-:-:S04]  /*87a0*/  LOP3.LUT P0, RZ, R8, 0x7fffffff, RZ, 0xc0, !PT ;  /* 0x7fffffff08ff7812 */ /* 0x000fc8000780c0ff */
[----:B------:R-:W-:-:S13]  /*87b0*/  PLOP3.LUT P0, PT, P2, P0, PT, 0x2f, 0xf2 ;  /* 0x0000000000f2781c */ /* 0x000fda0001700577 */
[----:B------:R-:W-:Y:S05]  /*87c0*/  @P0 BRA `(.L_x_16) ;  /* 0x0000000400200947 */ /* 0x000fea0003800000 */
[----:B------:R-:W-:-:S04]  /*87d0*/  LOP3.LUT P0, RZ, R11, 0x7fffffff, RZ, 0xc0, !PT ;  /* 0x7fffffff0bff7812 */ /* 0x000fc8000780c0ff */
[----:B------:R-:W-:-:S13]  /*87e0*/  PLOP3.LUT P0, PT, P1, P0, PT, 0x2f, 0xf2 ;  /* 0x0000000000f2781c */ /* 0x000fda0000f00577 */
[----:B------:R-:W-:Y:S05]  /*87f0*/  @P0 BRA `(.L_x_17) ;  /* 0x0000000400080947 */ /* 0x000fea0003800000 */
[----:B------:R-:W-:-:S04]  /*8800*/  IADD3 R47, PT, PT, R49, -0x1, RZ ;  /* 0xffffffff312f7810 */ /* 0x000fc80007ffe0ff */
[----:B------:R-:W-:Y:S02]  /*8810*/  ISETP.GE.AND P0, PT, R47, RZ, PT ;  /* 0x000000ff2f00720c */ /* 0x000fe40003f06270 */
[----:B------:R-:W-:-:S04]  /*8820*/  IADD3 R47, PT, PT, R46, -0x1, RZ ;  /* 0xffffffff2e2f7810 */ /* 0x000fc80007ffe0ff */
[----:B------:R-:W-:-:S07]  /*8830*/  ISETP.GE.AND P1, PT, R47, RZ, PT ;  /* 0x000000ff2f00720c */ /* 0x000fce0003f26270 */
[----:B------:R-:W-:Y:S01]  /*8840*/  @P0 MOV R47, RZ ;  /* 0x000000ff002f0202 */ /* 0x000fe20000000f00 */
[----:B------:R-:W-:Y:S01]  /*8850*/  @!P0 FFMA R8, R8, 1.84467440737095516160e+19, RZ ;  /* 0x5f80000008088823 */ /* 0x000fe200000000ff */
[----:B------:R-:W-:-:S04]  /*8860*/  @!P0 MOV R47, 0xffffffc0 ;  /* 0xffffffc0002f8802 */ /* 0x000fc80000000f00 */
[----:B------:R-:W-:Y:S01]  /*8870*/  @!P1 FFMA R11, R11, 1.84467440737095516160e+19, RZ ;  /* 0x5f8000000b0b9823 */ /* 0x000fe200000000ff */
[----:B------:R-:W-:-:S07]  /*8880*/  @!P1 IADD3 R47, PT, PT, R47, 0x40, RZ ;  /* 0x000000402f2f9810 */ /* 0x000fce0007ffe0ff */
.L_x_13:
[----:B------:R-:W-:Y:S01]  /*8890*/  LEA R48, R46, 0xc0800000, 0x17 ;  /* 0xc08000002e307811 */ /* 0x000fe200078eb8ff */
[----:B------:R-:W-:Y:S01]  /*88a0*/  BSSY.RECONVERGENT B2, `(.L_x_18) ;  /* 0x0000036000027945 */ /* 0x000fe20003800200 */
[----:B------:R-:W-:Y:S02]  /*88b0*/  IADD3 R49, PT, PT, R49, -0x7f, RZ ;  /* 0xffffff8131317810 */ /* 0x000fe40007ffe0ff */
[----:B------:R-:W-:-:S03]  /*88c0*/  IADD3 R50, PT, PT, -R48, R11, RZ ;  /* 0x0000000b30327210 */ /* 0x000fc60007ffe1ff */
[C---:B------:R-:W-:Y:S01]  /*88d0*/  IMAD R8, R49.reuse, -0x800000, R8 ;  /* 0xff80000031087824 */ /* 0x040fe200078e0208 */
[----:B------:R0:W1:Y:S01]  /*88e0*/  MUFU.RCP R11, R50 ;  /* 0x00000032000b7308 */ /* 0x0000620000001000 */
[----:B------:R-:W-:Y:S01]  /*88f0*/  FADD.FTZ R51, -R50, -RZ ;  /* 0x800000ff32337221 */ /* 0x000fe20000010100 */
[----:B0-----:R-:W-:-:S04]  /*8900*/  IADD3 R50, PT, PT, R49, 0x7f, -R46 ;  /* 0x0000007f31327810 */ /* 0x001fc80007ffe82e */
[----:B------:R-:W-:Y:S01]  /*8910*/  IADD3 R47, PT, PT, R50, R47, RZ ;  /* 0x0000002f322f7210 */ /* 0x000fe20007ffe0ff */
[----:B-1----:R-:W-:-:S04]  /*8920*/  FFMA R48, R11, R51, 1 ;  /* 0x3f8000000b307423 */ /* 0x002fc80000000033 */
[----:B------:R-:W-:-:S04]  /*8930*/  FFMA R11, R11, R48, R11 ;  /* 0x000000300b0b7223 */ /* 0x000fc8000000000b */
[----:B------:R-:W-:-:S04]  /*8940*/  FFMA R48, R8, R11, RZ ;  /* 0x0000000b08307223 */ /* 0x000fc800000000ff */
[----:B------:R-:W-:-:S04]  /*8950*/  FFMA R52, R51, R48, R8 ;  /* 0x0000003033347223 */ /* 0x000fc80000000008 */
[----:B------:R-:W-:-:S04]  /*8960*/  FFMA R48, R11, R52, R48 ;  /* 0x000000340b307223 */ /* 0x000fc80000000030 */
[----:B------:R-:W-:-:S04]  /*8970*/  FFMA R51, R51, R48, R8 ;  /* 0x0000003033337223 */ /* 0x000fc80000000008 */
[----:B------:R-:W-:-:S05]  /*8980*/  FFMA R8, R11, R51, R48 ;  /* 0x000000330b087223 */ /* 0x000fca0000000030 */
[----:B------:R-:W-:-:S04]  /*8990*/  SHF.R.U32.HI R46, RZ, 0x17, R8 ;  /* 0x00000017ff2e7819 */ /* 0x000fc80000011608 */
[----:B------:R-:W-:-:S04]  /*89a0*/  LOP3.LUT R46, R46, 0xff, RZ, 0xc0, !PT ;  /* 0x000000ff2e2e7812 */ /* 0x000fc800078ec0ff */
[----:B------:R-:W-:-:S04]  /*89b0*/  IADD3 R49, PT, PT, R46, R47, RZ ;  /* 0x0000002f2e317210 */ /* 0x000fc80007ffe0ff */
[----:B------:R-:W-:-:S04]  /*89c0*/  IADD3 R46, PT, PT, R49, -0x1, RZ ;  /* 0xffffffff312e7810 */ /* 0x000fc80007ffe0ff */
[----:B------:R-:W-:-:S13]  /*89d0*/  ISETP.GE.U32.AND P0, PT, R46, 0xfe, PT ;  /* 0x000000fe2e00780c */ /* 0x000fda0003f06070 */
[----:B------:R-:W-:Y:S05]  /*89e0*/  @!P0 BRA `(.L_x_19) ;  /* 0x0000000000808947 */ /* 0x000fea0003800000 */
[----:B------:R-:W-:-:S13]  /*89f0*/  ISETP.GT.AND P0, PT, R49, 0xfe, PT ;  /* 0x000000fe3100780c */ /* 0x000fda0003f04270 */
[----:B------:R-:W-:Y:S05]  /*8a00*/  @P0 BRA `(.L_x_20) ;  /* 0x00000000006c0947 */ /* 0x000fea0003800000 */
[----:B------:R-:W-:-:S13]  /*8a10*/  ISETP.GE.AND P0, PT, R49, 0x1, PT ;  /* 0x000000013100780c */ /* 0x000fda0003f06270 */
[----:B------:R-:W-:Y:S05]  /*8a20*/  @P0 BRA `(.L_x_21) ;  /* 0x0000000000740947 */ /* 0x000fea0003800000 */
[----:B------:R-:W-:Y:S02]  /*8a30*/  ISETP.GE.AND P0, PT, R49, -0x18, PT ;  /* 0xffffffe83100780c */ /* 0x000fe40003f06270 */
[----:B------:R-:W-:-:S11]  /*8a40*/  LOP3.LUT R8, R8, 0x80000000, RZ, 0xc0, !PT ;  /* 0x8000000008087812 */ /* 0x000fd600078ec0ff */
[----:B------:R-:W-:Y:S05]  /*8a50*/  @!P0 BRA `(.L_x_21) ;  /* 0x0000000000688947 */ /* 0x000fea0003800000 */
[-CC-:B------:R-:W-:Y:S01]  /*8a60*/  FFMA.RZ R46, R11, R51.reuse, R48.reuse ;  /* 0x000000330b2e7223 */ /* 0x180fe2000000c030 */
[C---:B------:R-:W-:Y:S02]  /*8a70*/  ISETP.NE.AND P2, PT, R49.reuse, RZ, PT ;  /* 0x000000ff3100720c */ /* 0x040fe40003f45270 */
[----:B------:R-:W-:Y:S02]  /*8a80*/  ISETP.NE.AND P1, PT, R49, RZ, PT ;  /* 0x000000ff3100720c */ /* 0x000fe40003f25270 */
[----:B------:R-:W-:Y:S01]  /*8a90*/  LOP3.LUT R47, R46, 0x7fffff, RZ, 0xc0, !PT ;  /* 0x007fffff2e2f7812 */ /* 0x000fe200078ec0ff */
[CCC-:B------:R-:W-:Y:S01]  /*8aa0*/  FFMA.RP R46, R11.reuse, R51.reuse, R48.reuse ;  /* 0x000000330b2e7223 */ /* 0x1c0fe20000008030 */
[----:B------:R-:W-:Y:S01]  /*8ab0*/  FFMA.RM R11, R11, R51, R48 ;  /* 0x000000330b0b7223 */ /* 0x000fe20000004030 */
[----:B------:R-:W-:Y:S02]  /*8ac0*/  IADD3 R48, PT, PT, R49, 0x20, RZ ;  /* 0x0000002031307810 */ /* 0x000fe40007ffe0ff */
[----:B------:R-:W-:-:S02]  /*8ad0*/  LOP3.LUT R47, R47, 0x800000, RZ, 0xfc, !PT ;  /* 0x008000002f2f7812 */ /* 0x000fc400078efcff */
[----:B------:R-:W-:Y:S02]  /*8ae0*/  IADD3 R49, PT, PT, -R49, RZ, RZ ;  /* 0x000000ff31317210 */ /* 0x000fe40007ffe1ff */
[----:B------:R-:W-:Y:S02]  /*8af0*/  SHF.L.U32 R48, R47, R48, RZ ;  /* 0x000000302f307219 */ /* 0x000fe400000006ff */
[----:B------:R-:W-:Y:S02]  /*8b00*/  FSETP.NEU.FTZ.AND P0, PT, R46, R11, PT ;  /* 0x0000000b2e00720b */ /* 0x000fe40003f1d000 */
[----:B------:R-:W-:Y:S02]  /*8b10*/  SEL R46, R49, RZ, P2 ;  /* 0x000000ff312e7207 */ /* 0x000fe40001000000 */
[----:B------:R-:W-:Y:S02]  /*8b20*/  ISETP.NE.AND P1, PT, R48, RZ, P1 ;  /* 0x000000ff3000720c */ /* 0x000fe40000f25270 */
[----:B------:R-:W-:-:S02]  /*8b30*/  SHF.R.U32.HI R46, RZ, R46, R47 ;  /* 0x0000002eff2e7219 */ /* 0x000fc4000001162f */
[----:B------:R-:W-:Y:S02]  /*8b40*/  PLOP3.LUT P0, PT, P0, P1, PT, 0xf8, 0x8f ;  /* 0x00000000008f781c */ /* 0x000fe40000703f70 */
[----:B------:R-:W-:Y:S02]  /*8b50*/  SHF.R.U32.HI R48, RZ, 0x1, R46 ;  /* 0x00000001ff307819 */ /* 0x000fe4000001162e */
[----:B------:R-:W-:-:S04]  /*8b60*/  SEL R11, RZ, 0x1, !P0 ;  /* 0x00000001ff0b7807 */ /* 0x000fc80004000000 */
[----:B------:R-:W-:-:S04]  /*8b70*/  LOP3.LUT R11, R11, 0x1, R48, 0xf8, !PT ;  /* 0x000000010b0b7812 */ /* 0x000fc800078ef830 */
[----:B------:R-:W-:-:S04]  /*8b80*/  LOP3.LUT R11, R11, R46, RZ, 0xc0, !PT ;  /* 0x0000002e0b0b7212 */ /* 0x000fc800078ec0ff */
[----:B------:R-:W-:-:S04]  /*8b90*/  IADD3 R11, PT, PT, R48, R11, RZ ;  /* 0x0000000b300b7210 */ /* 0x000fc80007ffe0ff */
[----:B------:R-:W-:Y:S01]  /*8ba0*/  LOP3.LUT R8, R11, R8, RZ, 0xfc, !PT ;  /* 0x000000080b087212 */ /* 0x000fe200078efcff */
[----:B------:R-:W-:Y:S06]  /*8bb0*/  BRA `(.L_x_21) ;  /* 0x0000000000107947 */ /* 0x000fec0003800000 */
.L_x_20:
[----:B------:R-:W-:-:S04]  /*8bc0*/  LOP3.LUT R8, R8, 0x80000000, RZ, 0xc0, !PT ;  /* 0x8000000008087812 */ /* 0x000fc800078ec0ff */
[----:B------:R-:W-:Y:S01]  /*8bd0*/  LOP3.LUT R8, R8, 0x7f800000, RZ, 0xfc, !PT ;  /* 0x7f80000008087812 */ /* 0x000fe200078efcff */
[----:B------:R-:W-:Y:S06]  /*8be0*/  BRA `(.L_x_21) ;  /* 0x0000000000047947 */ /* 0x000fec0003800000 */
.L_x_19:
[----:B------:R-:W-:-:S07]  /*8bf0*/  LEA R8, R47, R8, 0x17 ;  /* 0x000000082f087211 */ /* 0x000fce00078eb8ff */
.L_x_21:
[----:B------:R-:W-:Y:S05]  /*8c00*/  BSYNC.RECONVERGENT B2 ;  /* 0x0000000000027941 */ /* 0x000fea0003800200 */
.L_x_18:
[----:B------:R-:W-:Y:S05]  /*8c10*/  BRA `(.L_x_22) ;  /* 0x0000000000207947 */ /* 0x000fea0003800000 */
.L_x_17:
[----:B------:R-:W-:-:S04]  /*8c20*/  LOP3.LUT R8, R11, 0x80000000, R8, 0x48, !PT ;  /* 0x800000000b087812 */ /* 0x000fc800078e4808 */
[----:B------:R-:W-:Y:S01]  /*8c30*/  LOP3.LUT R8, R8, 0x7f800000, RZ, 0xfc, !PT ;  /* 0x7f80000008087812 */ /* 0x000fe200078efcff */
[----:B------:R-:W-:Y:S06]  /*8c40*/  BRA `(.L_x_22) ;  /* 0x0000000000147947 */ /* 0x000fec0003800000 */
.L_x_16:
[----:B------:R-:W-:Y:S01]  /*8c50*/  LOP3.LUT R8, R11, 0x80000000, R8, 0x48, !PT ;  /* 0x800000000b087812 */ /* 0x000fe200078e4808 */
[----:B------:R-:W-:Y:S06]  /*8c60*/  BRA `(.L_x_22) ;  /* 0x00000000000c7947 */ /* 0x000fec0003800000 */
.L_x_15:
[----:B------:R-:W0:Y:S01]  /*8c70*/  MUFU.RSQ R8, -QNAN ;  /* 0xffc0000000087908 */ /* 0x000e220000001400 */
[----:B------:R-:W-:Y:S05]  /*8c80*/  BRA `(.L_x_22) ;  /* 0x0000000000047947 */ /* 0x000fea0003800000 */
.L_x_14:
[----:B------:R-:W-:-:S07]  /*8c90*/  FADD.FTZ R8, R8, R11 ;  /* 0x0000000b08087221 */ /* 0x000fce0000010000 */
.L_x_22:
[----:B------:R-:W-:Y:S05]  /*8ca0*/  BSYNC.RECONVERGENT B1 ;  /* 0x0000000000017941 */ /* 0x000fea0003800200 */
.L_x_12:
[----:B------:R-:W-:Y:S01]  /*8cb0*/  HFMA2 R47, -RZ, RZ, 0, 0 ;  /* 0x00000000ff2f7431 */ /* 0x000fe200000001ff */
[----:B------:R-:W-:-:S04]  /*8cc0*/  MOV R46, R44 ;  /* 0x0000002c002e7202 */ /* 0x000fc80000000f00 */
[----:B0-----:R-:W-:Y:S05]  /*8cd0*/  RET.REL.NODEC R46 `(rotary_mha_decode_kvconst_12_64_12_2048_float16_kernel) ;  /* 0xffffff702ec87950 */ /* 0x001fea0003c3ffff */
.L_x_23:
[----:B------:R-:W-:-:S00]  /*8ce0*/  BRA `(.L_x_23) ;  /* 0xfffffffc00fc7947 */ /* 0x000fc0000383ffff */
[----:B------:R-:W-:-:S00]  /*8cf0*/  NOP ;  /* 0x0000000000007918 */ /* 0x000fc00000000000 */
        /* <DEDUP_REMOVED lines=8> */
.L_x_24:


//--------------------- .nv.shared.rotary_mha_decode_kvconst_12_64_12_2048_float16_kernel --------------------------
	.section	.nv.shared.rotary_mha_decode_kvconst_12_64_12_2048_float16_kernel,"aw",@nobits
	.sectionflags	@""
	.align	4
.nv.shared.rotary_mha_decode_kvconst_12_64_12_2048_float16_kernel:
	.zero		5760


//--------------------- .nv.shared.reserved.0     --------------------------
	.section	.nv.shared.reserved.0,"aw",@nobits
	.weak		__nv_reservedSMEM_offset_0_alias
	.size		__nv_reservedSMEM_offset_0_alias, 0, 64
	.other		__nv_reservedSMEM_offset_0_alias,@"STO_CUDA_RESERVED_SHARED STV_DEFAULT"
__nv_reservedSMEM_offset_0_alias:
	.zero		0
	.zero		64


//--------------------- .nv.constant0.rotary_mha_decode_kvconst_12_64_12_2048_float16_kernel --------------------------
	.section	.nv.constant0.rotary_mha_decode_kvconst_12_64_12_2048_float16_kernel,"a",@progbits
	.sectionflags	@""
	.align	4
.nv.constant0.rotary_mha_decode_kvconst_12_64_12_2048_float16_kernel:
	.zero		976


//--------------------- SYMBOLS --------------------------

	.type		.nv.reservedSmem.offset0,@object
	.size		.nv.reservedSmem.offset0,0x4
	.type		.nv.reservedSmem.cap,@object
	.size		.nv.reservedSmem.cap,0x4
